//
// Generated by NVIDIA NVVM Compiler
//
// Compiler Build ID: CL-36424714
// Cuda compilation tools, release 13.0, V13.0.88
// Based on NVVM 20.0.0
//

.version 9.0
.target sm_100
.address_size 64

	// .globl	_Z11conv_kernelPKfPfiiiiiiiii
.extern .func  (.param .b32 func_retval0) vprintf
(
	.param .b64 vprintf_param_0,
	.param .b64 vprintf_param_1
)
;
.const .align 4 .b8 cm[36];
// _ZZ11conv_kernelPKfPfiiiiiiiiiE2sm has been demoted
.global .align 1 .b8 $str[30] = {99, 73, 68, 32, 58, 32, 37, 100, 44, 32, 116, 73, 68, 32, 58, 32, 37, 100, 44, 32, 103, 73, 68, 32, 58, 32, 37, 100, 10};

.visible .entry _Z11conv_kernelPKfPfiiiiiiiii(
	.param .u64 .ptr .align 1 _Z11conv_kernelPKfPfiiiiiiiii_param_0,
	.param .u64 .ptr .align 1 _Z11conv_kernelPKfPfiiiiiiiii_param_1,
	.param .u32 _Z11conv_kernelPKfPfiiiiiiiii_param_2,
	.param .u32 _Z11conv_kernelPKfPfiiiiiiiii_param_3,
	.param .u32 _Z11conv_kernelPKfPfiiiiiiiii_param_4,
	.param .u32 _Z11conv_kernelPKfPfiiiiiiiii_param_5,
	.param .u32 _Z11conv_kernelPKfPfiiiiiiiii_param_6,
	.param .u32 _Z11conv_kernelPKfPfiiiiiiiii_param_7,
	.param .u32 _Z11conv_kernelPKfPfiiiiiiiii_param_8,
	.param .u32 _Z11conv_kernelPKfPfiiiiiiiii_param_9,
	.param .u32 _Z11conv_kernelPKfPfiiiiiiiii_param_10
)
{
	.local .align 8 .b8 	__local_depot0[64];
	.reg .b64 	%SP;
	.reg .b64 	%SPL;
	.reg .pred 	%p<215>;
	.reg .b32 	%r<688>;
	.reg .b32 	%f<791>;
	.reg .b64 	%rd<270>;
	// demoted variable
	.shared .align 4 .b8 _ZZ11conv_kernelPKfPfiiiiiiiiiE2sm[1360];
	mov.u64 	%SPL, __local_depot0;
	cvta.local.u64 	%SP, %SPL;
	ld.param.u32 	%r230, [_Z11conv_kernelPKfPfiiiiiiiii_param_2];
	ld.param.u32 	%r231, [_Z11conv_kernelPKfPfiiiiiiiii_param_5];
	ld.param.u32 	%r235, [_Z11conv_kernelPKfPfiiiiiiiii_param_10];
	add.u64 	%rd1, %SPL, 0;
	add.u64 	%rd2, %SPL, 12;
	add.u64 	%rd3, %SPL, 0;
	add.u64 	%rd4, %SPL, 12;
	add.u64 	%rd5, %SPL, 0;
	add.u64 	%rd6, %SPL, 12;
	add.u64 	%rd7, %SPL, 0;
	add.u64 	%rd8, %SPL, 12;
	mov.u32 	%r1, %tid.x;
	mov.u32 	%r2, %ctaid.x;
	mov.u32 	%r3, %ntid.x;
	mov.u32 	%r236, %nctaid.x;
	div.s32 	%r237, %r231, %r3;
	sub.s32 	%r4, %r236, %r237;
	add.s32 	%r238, %r2, 1;
	rem.s32 	%r5, %r238, %r237;
	div.s32 	%r239, %r2, %r237;
	mul.lo.s32 	%r240, %r239, %r237;
	sub.s32 	%r241, %r2, %r240;
	mul.lo.s32 	%r6, %r239, %r230;
	mad.lo.s32 	%r7, %r241, %r3, %r1;
	setp.lt.s32 	%p6, %r235, 1;
	@%p6 bra 	$L__BB0_17;
	ld.param.u32 	%r566, [_Z11conv_kernelPKfPfiiiiiiiii_param_10];
	setp.eq.s32 	%p7, %r5, 0;
	add.s32 	%r243, %r3, -1;
	setp.ne.s32 	%p8, %r1, %r243;
	setp.eq.s32 	%p9, %r566, 1;
	or.pred  	%p10, %p7, %p9;
	or.pred  	%p1, %p10, %p8;
	mov.b32 	%r610, 0;
$L__BB0_2:
	ld.param.u32 	%r557, [_Z11conv_kernelPKfPfiiiiiiiii_param_9];
	ld.param.u32 	%r543, [_Z11conv_kernelPKfPfiiiiiiiii_param_5];
	ld.param.u64 	%rd261, [_Z11conv_kernelPKfPfiiiiiiiii_param_0];
	mad.lo.s32 	%r245, %r610, %r557, %r1;
	mad.lo.s32 	%r246, %r6, %r543, %r7;
	mad.lo.s32 	%r247, %r610, %r543, %r246;
	cvta.to.global.u64 	%rd45, %rd261;
	mul.wide.s32 	%rd46, %r247, 4;
	add.s64 	%rd9, %rd45, %rd46;
	ld.global.f32 	%f57, [%rd9];
	shl.b32 	%r248, %r245, 2;
	mov.u32 	%r249, _ZZ11conv_kernelPKfPfiiiiiiiiiE2sm;
	add.s32 	%r9, %r249, %r248;
	st.shared.f32 	[%r9], %f57;
	@%p1 bra 	$L__BB0_16;
	ld.param.u32 	%r567, [_Z11conv_kernelPKfPfiiiiiiiii_param_10];
	add.s32 	%r251, %r567, -2;
	setp.lt.u32 	%p11, %r251, 15;
	mov.b32 	%r613, 1;
	@%p11 bra 	$L__BB0_6;
	mov.b32 	%r611, 1;
$L__BB0_5:
	.pragma "nounroll";
	ld.param.u32 	%r568, [_Z11conv_kernelPKfPfiiiiiiiii_param_10];
	mul.wide.u32 	%rd47, %r611, 4;
	add.s64 	%rd48, %rd9, %rd47;
	ld.global.f32 	%f58, [%rd48];
	shl.b32 	%r253, %r611, 2;
	add.s32 	%r254, %r9, %r253;
	st.shared.f32 	[%r254], %f58;
	ld.global.f32 	%f59, [%rd48+4];
	st.shared.f32 	[%r254+4], %f59;
	ld.global.f32 	%f60, [%rd48+8];
	st.shared.f32 	[%r254+8], %f60;
	ld.global.f32 	%f61, [%rd48+12];
	st.shared.f32 	[%r254+12], %f61;
	ld.global.f32 	%f62, [%rd48+16];
	st.shared.f32 	[%r254+16], %f62;
	ld.global.f32 	%f63, [%rd48+20];
	st.shared.f32 	[%r254+20], %f63;
	ld.global.f32 	%f64, [%rd48+24];
	st.shared.f32 	[%r254+24], %f64;
	ld.global.f32 	%f65, [%rd48+28];
	st.shared.f32 	[%r254+28], %f65;
	ld.global.f32 	%f66, [%rd48+32];
	st.shared.f32 	[%r254+32], %f66;
	ld.global.f32 	%f67, [%rd48+36];
	st.shared.f32 	[%r254+36], %f67;
	ld.global.f32 	%f68, [%rd48+40];
	st.shared.f32 	[%r254+40], %f68;
	ld.global.f32 	%f69, [%rd48+44];
	st.shared.f32 	[%r254+44], %f69;
	ld.global.f32 	%f70, [%rd48+48];
	st.shared.f32 	[%r254+48], %f70;
	ld.global.f32 	%f71, [%rd48+52];
	st.shared.f32 	[%r254+52], %f71;
	ld.global.f32 	%f72, [%rd48+56];
	st.shared.f32 	[%r254+56], %f72;
	ld.global.f32 	%f73, [%rd48+60];
	st.shared.f32 	[%r254+60], %f73;
	add.s32 	%r613, %r611, 16;
	add.s32 	%r255, %r611, 15;
	add.s32 	%r256, %r568, -1;
	and.b32  	%r257, %r256, -16;
	setp.ne.s32 	%p12, %r255, %r257;
	mov.u32 	%r611, %r613;
	@%p12 bra 	$L__BB0_5;
$L__BB0_6:
	ld.param.u32 	%r569, [_Z11conv_kernelPKfPfiiiiiiiii_param_10];
	add.s32 	%r258, %r569, -1;
	and.b32  	%r259, %r258, 15;
	setp.eq.s32 	%p13, %r259, 0;
	@%p13 bra 	$L__BB0_16;
	ld.param.u32 	%r570, [_Z11conv_kernelPKfPfiiiiiiiii_param_10];
	add.s32 	%r260, %r570, -1;
	and.b32  	%r261, %r260, 15;
	add.s32 	%r262, %r261, -1;
	setp.lt.u32 	%p14, %r262, 7;
	@%p14 bra 	$L__BB0_9;
	mul.wide.s32 	%rd49, %r613, 4;
	add.s64 	%rd50, %rd9, %rd49;
	ld.global.f32 	%f74, [%rd50];
	shl.b32 	%r263, %r613, 2;
	add.s32 	%r264, %r9, %r263;
	st.shared.f32 	[%r264], %f74;
	ld.global.f32 	%f75, [%rd50+4];
	st.shared.f32 	[%r264+4], %f75;
	ld.global.f32 	%f76, [%rd50+8];
	st.shared.f32 	[%r264+8], %f76;
	ld.global.f32 	%f77, [%rd50+12];
	st.shared.f32 	[%r264+12], %f77;
	ld.global.f32 	%f78, [%rd50+16];
	st.shared.f32 	[%r264+16], %f78;
	ld.global.f32 	%f79, [%rd50+20];
	st.shared.f32 	[%r264+20], %f79;
	ld.global.f32 	%f80, [%rd50+24];
	st.shared.f32 	[%r264+24], %f80;
	ld.global.f32 	%f81, [%rd50+28];
	st.shared.f32 	[%r264+28], %f81;
	add.s32 	%r613, %r613, 8;
$L__BB0_9:
	ld.param.u32 	%r571, [_Z11conv_kernelPKfPfiiiiiiiii_param_10];
	add.s32 	%r265, %r571, -1;
	and.b32  	%r266, %r265, 7;
	setp.eq.s32 	%p15, %r266, 0;
	@%p15 bra 	$L__BB0_16;
	ld.param.u32 	%r572, [_Z11conv_kernelPKfPfiiiiiiiii_param_10];
	add.s32 	%r267, %r572, -1;
	and.b32  	%r268, %r267, 7;
	add.s32 	%r269, %r268, -1;
	setp.lt.u32 	%p16, %r269, 3;
	@%p16 bra 	$L__BB0_12;
	mul.wide.s32 	%rd51, %r613, 4;
	add.s64 	%rd52, %rd9, %rd51;
	ld.global.f32 	%f82, [%rd52];
	shl.b32 	%r270, %r613, 2;
	add.s32 	%r271, %r9, %r270;
	st.shared.f32 	[%r271], %f82;
	ld.global.f32 	%f83, [%rd52+4];
	st.shared.f32 	[%r271+4], %f83;
	ld.global.f32 	%f84, [%rd52+8];
	st.shared.f32 	[%r271+8], %f84;
	ld.global.f32 	%f85, [%rd52+12];
	st.shared.f32 	[%r271+12], %f85;
	add.s32 	%r613, %r613, 4;
$L__BB0_12:
	ld.param.u32 	%r573, [_Z11conv_kernelPKfPfiiiiiiiii_param_10];
	add.s32 	%r272, %r573, -1;
	and.b32  	%r273, %r272, 3;
	setp.eq.s32 	%p17, %r273, 0;
	@%p17 bra 	$L__BB0_16;
	ld.param.u32 	%r574, [_Z11conv_kernelPKfPfiiiiiiiii_param_10];
	add.s32 	%r274, %r574, -1;
	and.b32  	%r17, %r274, 3;
	setp.eq.s32 	%p18, %r17, 1;
	mul.wide.s32 	%rd53, %r613, 4;
	add.s64 	%rd10, %rd9, %rd53;
	ld.global.f32 	%f86, [%rd10];
	shl.b32 	%r275, %r613, 2;
	add.s32 	%r18, %r9, %r275;
	st.shared.f32 	[%r18], %f86;
	@%p18 bra 	$L__BB0_16;
	setp.eq.s32 	%p19, %r17, 2;
	ld.global.f32 	%f87, [%rd10+4];
	st.shared.f32 	[%r18+4], %f87;
	@%p19 bra 	$L__BB0_16;
	ld.global.f32 	%f88, [%rd10+8];
	st.shared.f32 	[%r18+8], %f88;
$L__BB0_16:
	ld.param.u32 	%r575, [_Z11conv_kernelPKfPfiiiiiiiii_param_10];
	add.s32 	%r610, %r610, 1;
	setp.ne.s32 	%p20, %r610, %r575;
	@%p20 bra 	$L__BB0_2;
$L__BB0_17:
	ld.param.u32 	%r544, [_Z11conv_kernelPKfPfiiiiiiiii_param_5];
	ld.param.u64 	%rd262, [_Z11conv_kernelPKfPfiiiiiiiii_param_0];
	mad.lo.s32 	%r20, %r6, %r544, %r7;
	cvta.to.global.u64 	%rd11, %rd262;
	setp.eq.s32 	%p21, %r5, 0;
	setp.ge.s32 	%p22, %r2, %r4;
	bar.sync 	0;
	or.pred  	%p23, %p22, %p21;
	@%p23 bra 	$L__BB0_78;
	ld.param.u32 	%r531, [_Z11conv_kernelPKfPfiiiiiiiii_param_2];
	setp.lt.s32 	%p24, %r531, 1;
	@%p24 bra 	$L__BB0_77;
	ld.param.u32 	%r615, [_Z11conv_kernelPKfPfiiiiiiiii_param_10];
	add.s32 	%r277, %r3, -1;
	setp.eq.s32 	%p25, %r1, %r277;
	setp.gt.s32 	%p26, %r615, 1;
	and.pred  	%p2, %p25, %p26;
	mul.lo.s32 	%r21, %r615, %r615;
	max.u32 	%r278, %r21, 1;
	add.s32 	%r22, %r615, -1;
	add.s32 	%r23, %r615, -2;
	add.s32 	%r279, %r615, 15;
	and.b32  	%r280, %r279, 15;
	add.s32 	%r24, %r280, -1;
	add.s32 	%r281, %r615, 7;
	and.b32  	%r282, %r281, 7;
	add.s32 	%r25, %r282, -1;
	and.b32  	%r26, %r615, 7;
	and.b32  	%r27, %r278, 13;
	and.b32  	%r28, %r278, 5;
	and.b32  	%r29, %r279, 7;
	and.b32  	%r30, %r281, 3;
	and.b32  	%r31, %r615, 2147483640;
	and.b32  	%r32, %r278, -16;
	and.b32  	%r33, %r278, 1;
	not.pred 	%p27, %p2;
$L__BB0_20:
	ld.param.u32 	%r545, [_Z11conv_kernelPKfPfiiiiiiiii_param_5];
	mad.lo.s32 	%r283, %r615, %r545, %r20;
	mul.wide.s32 	%rd54, %r283, 4;
	add.s64 	%rd12, %rd11, %rd54;
	ld.global.f32 	%f1, [%rd12];
	@%p27 bra 	$L__BB0_34;
	setp.lt.u32 	%p28, %r23, 15;
	mov.b32 	%r618, 1;
	@%p28 bra 	$L__BB0_24;
	mov.b32 	%r616, 1;
$L__BB0_23:
	.pragma "nounroll";
	mul.wide.u32 	%rd55, %r616, 4;
	add.s64 	%rd56, %rd12, %rd55;
	ld.global.f32 	%f89, [%rd56];
	add.s64 	%rd57, %rd7, %rd55;
	st.local.f32 	[%rd57], %f89;
	ld.global.f32 	%f90, [%rd56+4];
	st.local.f32 	[%rd57+4], %f90;
	ld.global.f32 	%f91, [%rd56+8];
	st.local.f32 	[%rd57+8], %f91;
	ld.global.f32 	%f92, [%rd56+12];
	st.local.f32 	[%rd57+12], %f92;
	ld.global.f32 	%f93, [%rd56+16];
	st.local.f32 	[%rd57+16], %f93;
	ld.global.f32 	%f94, [%rd56+20];
	st.local.f32 	[%rd57+20], %f94;
	ld.global.f32 	%f95, [%rd56+24];
	st.local.f32 	[%rd57+24], %f95;
	ld.global.f32 	%f96, [%rd56+28];
	st.local.f32 	[%rd57+28], %f96;
	ld.global.f32 	%f97, [%rd56+32];
	st.local.f32 	[%rd57+32], %f97;
	ld.global.f32 	%f98, [%rd56+36];
	st.local.f32 	[%rd57+36], %f98;
	ld.global.f32 	%f99, [%rd56+40];
	st.local.f32 	[%rd57+40], %f99;
	ld.global.f32 	%f100, [%rd56+44];
	st.local.f32 	[%rd57+44], %f100;
	ld.global.f32 	%f101, [%rd56+48];
	st.local.f32 	[%rd57+48], %f101;
	ld.global.f32 	%f102, [%rd56+52];
	st.local.f32 	[%rd57+52], %f102;
	ld.global.f32 	%f103, [%rd56+56];
	st.local.f32 	[%rd57+56], %f103;
	ld.global.f32 	%f104, [%rd56+60];
	st.local.f32 	[%rd57+60], %f104;
	add.s32 	%r618, %r616, 16;
	add.s32 	%r286, %r616, 15;
	and.b32  	%r287, %r22, -16;
	setp.ne.s32 	%p29, %r286, %r287;
	mov.u32 	%r616, %r618;
	@%p29 bra 	$L__BB0_23;
$L__BB0_24:
	and.b32  	%r288, %r22, 15;
	setp.eq.s32 	%p30, %r288, 0;
	@%p30 bra 	$L__BB0_34;
	setp.lt.u32 	%p31, %r24, 7;
	@%p31 bra 	$L__BB0_27;
	mul.wide.s32 	%rd58, %r618, 4;
	add.s64 	%rd59, %rd12, %rd58;
	ld.global.f32 	%f105, [%rd59];
	mul.wide.u32 	%rd60, %r618, 4;
	add.s64 	%rd61, %rd7, %rd60;
	st.local.f32 	[%rd61], %f105;
	ld.global.f32 	%f106, [%rd59+4];
	st.local.f32 	[%rd61+4], %f106;
	ld.global.f32 	%f107, [%rd59+8];
	st.local.f32 	[%rd61+8], %f107;
	ld.global.f32 	%f108, [%rd59+12];
	st.local.f32 	[%rd61+12], %f108;
	ld.global.f32 	%f109, [%rd59+16];
	st.local.f32 	[%rd61+16], %f109;
	ld.global.f32 	%f110, [%rd59+20];
	st.local.f32 	[%rd61+20], %f110;
	ld.global.f32 	%f111, [%rd59+24];
	st.local.f32 	[%rd61+24], %f111;
	ld.global.f32 	%f112, [%rd59+28];
	st.local.f32 	[%rd61+28], %f112;
	add.s32 	%r618, %r618, 8;
$L__BB0_27:
	setp.eq.s32 	%p32, %r29, 0;
	@%p32 bra 	$L__BB0_34;
	setp.lt.u32 	%p33, %r25, 3;
	@%p33 bra 	$L__BB0_30;
	mul.wide.s32 	%rd62, %r618, 4;
	add.s64 	%rd63, %rd12, %rd62;
	ld.global.f32 	%f113, [%rd63];
	mul.wide.u32 	%rd64, %r618, 4;
	add.s64 	%rd65, %rd7, %rd64;
	st.local.f32 	[%rd65], %f113;
	ld.global.f32 	%f114, [%rd63+4];
	st.local.f32 	[%rd65+4], %f114;
	ld.global.f32 	%f115, [%rd63+8];
	st.local.f32 	[%rd65+8], %f115;
	ld.global.f32 	%f116, [%rd63+12];
	st.local.f32 	[%rd65+12], %f116;
	add.s32 	%r618, %r618, 4;
$L__BB0_30:
	setp.eq.s32 	%p34, %r30, 0;
	@%p34 bra 	$L__BB0_34;
	setp.eq.s32 	%p35, %r30, 1;
	mul.wide.s32 	%rd66, %r618, 4;
	add.s64 	%rd13, %rd12, %rd66;
	ld.global.f32 	%f117, [%rd13];
	mul.wide.u32 	%rd67, %r618, 4;
	add.s64 	%rd14, %rd7, %rd67;
	st.local.f32 	[%rd14], %f117;
	@%p35 bra 	$L__BB0_34;
	setp.eq.s32 	%p36, %r30, 2;
	ld.global.f32 	%f118, [%rd13+4];
	st.local.f32 	[%rd14+4], %f118;
	@%p36 bra 	$L__BB0_34;
	ld.global.f32 	%f119, [%rd13+8];
	st.local.f32 	[%rd14+8], %f119;
$L__BB0_34:
	ld.param.u32 	%r577, [_Z11conv_kernelPKfPfiiiiiiiii_param_10];
	setp.lt.s32 	%p37, %r577, 1;
	sub.s32 	%r42, %r615, %r577;
	@%p37 bra 	$L__BB0_48;
	ld.param.u32 	%r578, [_Z11conv_kernelPKfPfiiiiiiiii_param_10];
	sub.s32 	%r43, %r578, %r615;
	mov.u32 	%r620, %r42;
$L__BB0_36:
	ld.param.u32 	%r579, [_Z11conv_kernelPKfPfiiiiiiiii_param_10];
	ld.param.u32 	%r558, [_Z11conv_kernelPKfPfiiiiiiiii_param_9];
	setp.lt.u32 	%p38, %r22, 7;
	mad.lo.s32 	%r45, %r620, %r558, %r1;
	add.s32 	%r290, %r43, %r620;
	mul.lo.s32 	%r46, %r290, %r579;
	mov.b32 	%r623, 0;
	@%p38 bra 	$L__BB0_39;
	mov.b32 	%r621, 0;
$L__BB0_38:
	.pragma "nounroll";
	add.s32 	%r292, %r45, %r621;
	shl.b32 	%r293, %r292, 2;
	mov.u32 	%r294, _ZZ11conv_kernelPKfPfiiiiiiiiiE2sm;
	add.s32 	%r295, %r294, %r293;
	ld.shared.f32 	%f120, [%r295];
	add.s32 	%r296, %r621, %r46;
	mul.wide.s32 	%rd68, %r296, 4;
	add.s64 	%rd69, %rd8, %rd68;
	st.local.f32 	[%rd69], %f120;
	ld.shared.f32 	%f121, [%r295+4];
	st.local.f32 	[%rd69+4], %f121;
	ld.shared.f32 	%f122, [%r295+8];
	st.local.f32 	[%rd69+8], %f122;
	ld.shared.f32 	%f123, [%r295+12];
	st.local.f32 	[%rd69+12], %f123;
	ld.shared.f32 	%f124, [%r295+16];
	st.local.f32 	[%rd69+16], %f124;
	ld.shared.f32 	%f125, [%r295+20];
	st.local.f32 	[%rd69+20], %f125;
	ld.shared.f32 	%f126, [%r295+24];
	st.local.f32 	[%rd69+24], %f126;
	ld.shared.f32 	%f127, [%r295+28];
	st.local.f32 	[%rd69+28], %f127;
	add.s32 	%r621, %r621, 8;
	setp.ne.s32 	%p39, %r621, %r31;
	mov.u32 	%r623, %r31;
	@%p39 bra 	$L__BB0_38;
$L__BB0_39:
	setp.eq.s32 	%p40, %r26, 0;
	@%p40 bra 	$L__BB0_47;
	add.s32 	%r297, %r26, -1;
	setp.lt.u32 	%p41, %r297, 3;
	@%p41 bra 	$L__BB0_42;
	add.s32 	%r298, %r45, %r623;
	shl.b32 	%r299, %r298, 2;
	mov.u32 	%r300, _ZZ11conv_kernelPKfPfiiiiiiiiiE2sm;
	add.s32 	%r301, %r300, %r299;
	ld.shared.f32 	%f128, [%r301];
	add.s32 	%r302, %r623, %r46;
	mul.wide.s32 	%rd70, %r302, 4;
	add.s64 	%rd71, %rd8, %rd70;
	st.local.f32 	[%rd71], %f128;
	ld.shared.f32 	%f129, [%r301+4];
	st.local.f32 	[%rd71+4], %f129;
	ld.shared.f32 	%f130, [%r301+8];
	st.local.f32 	[%rd71+8], %f130;
	ld.shared.f32 	%f131, [%r301+12];
	st.local.f32 	[%rd71+12], %f131;
	add.s32 	%r623, %r623, 4;
$L__BB0_42:
	ld.param.u32 	%r580, [_Z11conv_kernelPKfPfiiiiiiiii_param_10];
	and.b32  	%r303, %r580, 3;
	setp.eq.s32 	%p42, %r303, 0;
	@%p42 bra 	$L__BB0_47;
	setp.eq.s32 	%p43, %r303, 1;
	@%p43 bra 	$L__BB0_45;
	add.s32 	%r304, %r45, %r623;
	shl.b32 	%r305, %r304, 2;
	mov.u32 	%r306, _ZZ11conv_kernelPKfPfiiiiiiiiiE2sm;
	add.s32 	%r307, %r306, %r305;
	ld.shared.f32 	%f132, [%r307];
	add.s32 	%r308, %r623, %r46;
	mul.wide.s32 	%rd72, %r308, 4;
	add.s64 	%rd73, %rd8, %rd72;
	st.local.f32 	[%rd73], %f132;
	ld.shared.f32 	%f133, [%r307+4];
	st.local.f32 	[%rd73+4], %f133;
	add.s32 	%r623, %r623, 2;
$L__BB0_45:
	ld.param.u32 	%r581, [_Z11conv_kernelPKfPfiiiiiiiii_param_10];
	and.b32  	%r309, %r581, 1;
	setp.eq.b32 	%p44, %r309, 1;
	not.pred 	%p45, %p44;
	@%p45 bra 	$L__BB0_47;
	add.s32 	%r310, %r45, %r623;
	shl.b32 	%r311, %r310, 2;
	mov.u32 	%r312, _ZZ11conv_kernelPKfPfiiiiiiiiiE2sm;
	add.s32 	%r313, %r312, %r311;
	ld.shared.f32 	%f134, [%r313];
	add.s32 	%r314, %r623, %r46;
	mul.wide.s32 	%rd74, %r314, 4;
	add.s64 	%rd75, %rd8, %rd74;
	st.local.f32 	[%rd75], %f134;
$L__BB0_47:
	add.s32 	%r620, %r620, 1;
	setp.lt.s32 	%p46, %r620, %r615;
	@%p46 bra 	$L__BB0_36;
$L__BB0_48:
	ld.param.u32 	%r582, [_Z11conv_kernelPKfPfiiiiiiiii_param_10];
	setp.eq.s32 	%p47, %r582, 0;
	mov.f32 	%f762, 0f00000000;
	@%p47 bra 	$L__BB0_60;
	setp.lt.u32 	%p48, %r21, 16;
	mov.f32 	%f762, 0f00000000;
	mov.b32 	%r627, 0;
	@%p48 bra 	$L__BB0_52;
	mov.f32 	%f762, 0f00000000;
	mov.b32 	%r625, 0;
$L__BB0_51:
	.pragma "nounroll";
	mul.wide.u32 	%rd76, %r625, 4;
	mov.u64 	%rd77, cm;
	add.s64 	%rd78, %rd77, %rd76;
	ld.const.f32 	%f139, [%rd78];
	add.s64 	%rd79, %rd8, %rd76;
	ld.local.f32 	%f140, [%rd79];
	fma.rn.f32 	%f141, %f139, %f140, %f762;
	ld.const.f32 	%f142, [%rd78+4];
	ld.local.f32 	%f143, [%rd79+4];
	fma.rn.f32 	%f144, %f142, %f143, %f141;
	ld.const.f32 	%f145, [%rd78+8];
	ld.local.f32 	%f146, [%rd79+8];
	fma.rn.f32 	%f147, %f145, %f146, %f144;
	ld.const.f32 	%f148, [%rd78+12];
	ld.local.f32 	%f149, [%rd79+12];
	fma.rn.f32 	%f150, %f148, %f149, %f147;
	ld.const.f32 	%f151, [%rd78+16];
	ld.local.f32 	%f152, [%rd79+16];
	fma.rn.f32 	%f153, %f151, %f152, %f150;
	ld.const.f32 	%f154, [%rd78+20];
	ld.local.f32 	%f155, [%rd79+20];
	fma.rn.f32 	%f156, %f154, %f155, %f153;
	ld.const.f32 	%f157, [%rd78+24];
	ld.local.f32 	%f158, [%rd79+24];
	fma.rn.f32 	%f159, %f157, %f158, %f156;
	ld.const.f32 	%f160, [%rd78+28];
	ld.local.f32 	%f161, [%rd79+28];
	fma.rn.f32 	%f162, %f160, %f161, %f159;
	ld.const.f32 	%f163, [%rd78+32];
	ld.local.f32 	%f164, [%rd79+32];
	fma.rn.f32 	%f165, %f163, %f164, %f162;
	ld.const.f32 	%f166, [%rd78+36];
	ld.local.f32 	%f167, [%rd79+36];
	fma.rn.f32 	%f168, %f166, %f167, %f165;
	ld.const.f32 	%f169, [%rd78+40];
	ld.local.f32 	%f170, [%rd79+40];
	fma.rn.f32 	%f171, %f169, %f170, %f168;
	ld.const.f32 	%f172, [%rd78+44];
	ld.local.f32 	%f173, [%rd79+44];
	fma.rn.f32 	%f174, %f172, %f173, %f171;
	ld.const.f32 	%f175, [%rd78+48];
	ld.local.f32 	%f176, [%rd79+48];
	fma.rn.f32 	%f177, %f175, %f176, %f174;
	ld.const.f32 	%f178, [%rd78+52];
	ld.local.f32 	%f179, [%rd79+52];
	fma.rn.f32 	%f180, %f178, %f179, %f177;
	ld.const.f32 	%f181, [%rd78+56];
	ld.local.f32 	%f182, [%rd79+56];
	fma.rn.f32 	%f183, %f181, %f182, %f180;
	ld.const.f32 	%f184, [%rd78+60];
	ld.local.f32 	%f185, [%rd79+60];
	fma.rn.f32 	%f762, %f184, %f185, %f183;
	add.s32 	%r625, %r625, 16;
	setp.ne.s32 	%p49, %r625, %r32;
	mov.u32 	%r627, %r32;
	@%p49 bra 	$L__BB0_51;
$L__BB0_52:
	setp.eq.s32 	%p50, %r27, 0;
	@%p50 bra 	$L__BB0_60;
	add.s32 	%r317, %r27, -1;
	setp.lt.u32 	%p51, %r317, 7;
	@%p51 bra 	$L__BB0_55;
	mul.wide.u32 	%rd80, %r627, 4;
	mov.u64 	%rd81, cm;
	add.s64 	%rd82, %rd81, %rd80;
	ld.const.f32 	%f187, [%rd82];
	add.s64 	%rd83, %rd8, %rd80;
	ld.local.f32 	%f188, [%rd83];
	fma.rn.f32 	%f189, %f187, %f188, %f762;
	ld.const.f32 	%f190, [%rd82+4];
	ld.local.f32 	%f191, [%rd83+4];
	fma.rn.f32 	%f192, %f190, %f191, %f189;
	ld.const.f32 	%f193, [%rd82+8];
	ld.local.f32 	%f194, [%rd83+8];
	fma.rn.f32 	%f195, %f193, %f194, %f192;
	ld.const.f32 	%f196, [%rd82+12];
	ld.local.f32 	%f197, [%rd83+12];
	fma.rn.f32 	%f198, %f196, %f197, %f195;
	ld.const.f32 	%f199, [%rd82+16];
	ld.local.f32 	%f200, [%rd83+16];
	fma.rn.f32 	%f201, %f199, %f200, %f198;
	ld.const.f32 	%f202, [%rd82+20];
	ld.local.f32 	%f203, [%rd83+20];
	fma.rn.f32 	%f204, %f202, %f203, %f201;
	ld.const.f32 	%f205, [%rd82+24];
	ld.local.f32 	%f206, [%rd83+24];
	fma.rn.f32 	%f207, %f205, %f206, %f204;
	ld.const.f32 	%f208, [%rd82+28];
	ld.local.f32 	%f209, [%rd83+28];
	fma.rn.f32 	%f762, %f208, %f209, %f207;
	add.s32 	%r627, %r627, 8;
$L__BB0_55:
	setp.eq.s32 	%p52, %r28, 0;
	@%p52 bra 	$L__BB0_60;
	add.s32 	%r318, %r28, -1;
	setp.lt.u32 	%p53, %r318, 3;
	@%p53 bra 	$L__BB0_58;
	mul.wide.u32 	%rd84, %r627, 4;
	mov.u64 	%rd85, cm;
	add.s64 	%rd86, %rd85, %rd84;
	ld.const.f32 	%f211, [%rd86];
	add.s64 	%rd87, %rd8, %rd84;
	ld.local.f32 	%f212, [%rd87];
	fma.rn.f32 	%f213, %f211, %f212, %f762;
	ld.const.f32 	%f214, [%rd86+4];
	ld.local.f32 	%f215, [%rd87+4];
	fma.rn.f32 	%f216, %f214, %f215, %f213;
	ld.const.f32 	%f217, [%rd86+8];
	ld.local.f32 	%f218, [%rd87+8];
	fma.rn.f32 	%f219, %f217, %f218, %f216;
	ld.const.f32 	%f220, [%rd86+12];
	ld.local.f32 	%f221, [%rd87+12];
	fma.rn.f32 	%f762, %f220, %f221, %f219;
	add.s32 	%r627, %r627, 4;
$L__BB0_58:
	setp.eq.s32 	%p54, %r33, 0;
	@%p54 bra 	$L__BB0_60;
	mul.wide.u32 	%rd88, %r627, 4;
	mov.u64 	%rd89, cm;
	add.s64 	%rd90, %rd89, %rd88;
	ld.const.f32 	%f222, [%rd90];
	add.s64 	%rd91, %rd8, %rd88;
	ld.local.f32 	%f223, [%rd91];
	fma.rn.f32 	%f762, %f222, %f223, %f762;
$L__BB0_60:
	ld.param.u32 	%r553, [_Z11conv_kernelPKfPfiiiiiiiii_param_7];
	ld.param.u32 	%r549, [_Z11conv_kernelPKfPfiiiiiiiii_param_6];
	add.s32 	%r319, %r42, %r6;
	mad.lo.s32 	%r62, %r319, %r553, %r7;
	setp.gt.s32 	%p55, %r62, -1;
	mul.lo.s32 	%r320, %r553, %r549;
	setp.lt.s32 	%p56, %r62, %r320;
	and.pred  	%p57, %p55, %p56;
	@%p57 bra 	$L__BB0_62;
	add.u64 	%rd92, %SP, 48;
	add.u64 	%rd93, %SPL, 48;
	st.local.v2.u32 	[%rd93], {%r62, %r1};
	st.local.u32 	[%rd93+8], %r20;
	mov.u64 	%rd94, $str;
	cvta.global.u64 	%rd95, %rd94;
	{ // callseq 0, 0
	.param .b64 param0;
	st.param.b64 	[param0], %rd95;
	.param .b64 param1;
	st.param.b64 	[param1], %rd92;
	.param .b32 retval0;
	call.uni (retval0), 
	vprintf, 
	(
	param0, 
	param1
	);
	ld.param.b32 	%r321, [retval0];
	} // callseq 0
$L__BB0_62:
	ld.param.u32 	%r559, [_Z11conv_kernelPKfPfiiiiiiiii_param_9];
	ld.param.u64 	%rd264, [_Z11conv_kernelPKfPfiiiiiiiii_param_1];
	cvta.to.global.u64 	%rd96, %rd264;
	mul.wide.s32 	%rd97, %r62, 4;
	add.s64 	%rd98, %rd96, %rd97;
	st.global.f32 	[%rd98], %f762;
	bar.sync 	0;
	mad.lo.s32 	%r323, %r615, %r559, %r1;
	shl.b32 	%r324, %r323, 2;
	mov.u32 	%r325, _ZZ11conv_kernelPKfPfiiiiiiiiiE2sm;
	add.s32 	%r63, %r325, %r324;
	st.shared.f32 	[%r63], %f1;
	@%p27 bra 	$L__BB0_76;
	setp.lt.u32 	%p59, %r23, 15;
	mov.b32 	%r631, 1;
	@%p59 bra 	$L__BB0_66;
	mov.b32 	%r629, 1;
$L__BB0_65:
	.pragma "nounroll";
	mul.wide.u32 	%rd99, %r629, 4;
	add.s64 	%rd100, %rd7, %rd99;
	ld.local.f32 	%f224, [%rd100];
	shl.b32 	%r328, %r629, 2;
	add.s32 	%r329, %r63, %r328;
	st.shared.f32 	[%r329], %f224;
	ld.local.f32 	%f225, [%rd100+4];
	st.shared.f32 	[%r329+4], %f225;
	ld.local.f32 	%f226, [%rd100+8];
	st.shared.f32 	[%r329+8], %f226;
	ld.local.f32 	%f227, [%rd100+12];
	st.shared.f32 	[%r329+12], %f227;
	ld.local.f32 	%f228, [%rd100+16];
	st.shared.f32 	[%r329+16], %f228;
	ld.local.f32 	%f229, [%rd100+20];
	st.shared.f32 	[%r329+20], %f229;
	ld.local.f32 	%f230, [%rd100+24];
	st.shared.f32 	[%r329+24], %f230;
	ld.local.f32 	%f231, [%rd100+28];
	st.shared.f32 	[%r329+28], %f231;
	ld.local.f32 	%f232, [%rd100+32];
	st.shared.f32 	[%r329+32], %f232;
	ld.local.f32 	%f233, [%rd100+36];
	st.shared.f32 	[%r329+36], %f233;
	ld.local.f32 	%f234, [%rd100+40];
	st.shared.f32 	[%r329+40], %f234;
	ld.local.f32 	%f235, [%rd100+44];
	st.shared.f32 	[%r329+44], %f235;
	ld.local.f32 	%f236, [%rd100+48];
	st.shared.f32 	[%r329+48], %f236;
	ld.local.f32 	%f237, [%rd100+52];
	st.shared.f32 	[%r329+52], %f237;
	ld.local.f32 	%f238, [%rd100+56];
	st.shared.f32 	[%r329+56], %f238;
	ld.local.f32 	%f239, [%rd100+60];
	st.shared.f32 	[%r329+60], %f239;
	add.s32 	%r631, %r629, 16;
	add.s32 	%r330, %r629, 15;
	and.b32  	%r331, %r22, -16;
	setp.ne.s32 	%p60, %r330, %r331;
	mov.u32 	%r629, %r631;
	@%p60 bra 	$L__BB0_65;
$L__BB0_66:
	and.b32  	%r332, %r22, 15;
	setp.eq.s32 	%p61, %r332, 0;
	@%p61 bra 	$L__BB0_76;
	setp.lt.u32 	%p62, %r24, 7;
	@%p62 bra 	$L__BB0_69;
	mul.wide.u32 	%rd101, %r631, 4;
	add.s64 	%rd102, %rd7, %rd101;
	ld.local.f32 	%f240, [%rd102];
	shl.b32 	%r333, %r631, 2;
	add.s32 	%r334, %r63, %r333;
	st.shared.f32 	[%r334], %f240;
	ld.local.f32 	%f241, [%rd102+4];
	st.shared.f32 	[%r334+4], %f241;
	ld.local.f32 	%f242, [%rd102+8];
	st.shared.f32 	[%r334+8], %f242;
	ld.local.f32 	%f243, [%rd102+12];
	st.shared.f32 	[%r334+12], %f243;
	ld.local.f32 	%f244, [%rd102+16];
	st.shared.f32 	[%r334+16], %f244;
	ld.local.f32 	%f245, [%rd102+20];
	st.shared.f32 	[%r334+20], %f245;
	ld.local.f32 	%f246, [%rd102+24];
	st.shared.f32 	[%r334+24], %f246;
	ld.local.f32 	%f247, [%rd102+28];
	st.shared.f32 	[%r334+28], %f247;
	add.s32 	%r631, %r631, 8;
$L__BB0_69:
	setp.eq.s32 	%p63, %r29, 0;
	@%p63 bra 	$L__BB0_76;
	setp.lt.u32 	%p64, %r25, 3;
	@%p64 bra 	$L__BB0_72;
	mul.wide.u32 	%rd103, %r631, 4;
	add.s64 	%rd104, %rd7, %rd103;
	ld.local.f32 	%f248, [%rd104];
	shl.b32 	%r335, %r631, 2;
	add.s32 	%r336, %r63, %r335;
	st.shared.f32 	[%r336], %f248;
	ld.local.f32 	%f249, [%rd104+4];
	st.shared.f32 	[%r336+4], %f249;
	ld.local.f32 	%f250, [%rd104+8];
	st.shared.f32 	[%r336+8], %f250;
	ld.local.f32 	%f251, [%rd104+12];
	st.shared.f32 	[%r336+12], %f251;
	add.s32 	%r631, %r631, 4;
$L__BB0_72:
	setp.eq.s32 	%p65, %r30, 0;
	@%p65 bra 	$L__BB0_76;
	setp.eq.s32 	%p66, %r30, 1;
	mul.wide.u32 	%rd105, %r631, 4;
	add.s64 	%rd15, %rd7, %rd105;
	ld.local.f32 	%f252, [%rd15];
	shl.b32 	%r337, %r631, 2;
	add.s32 	%r71, %r63, %r337;
	st.shared.f32 	[%r71], %f252;
	@%p66 bra 	$L__BB0_76;
	setp.eq.s32 	%p67, %r30, 2;
	ld.local.f32 	%f253, [%rd15+4];
	st.shared.f32 	[%r71+4], %f253;
	@%p67 bra 	$L__BB0_76;
	ld.local.f32 	%f254, [%rd15+8];
	st.shared.f32 	[%r71+8], %f254;
$L__BB0_76:
	ld.param.u32 	%r583, [_Z11conv_kernelPKfPfiiiiiiiii_param_10];
	ld.param.u32 	%r532, [_Z11conv_kernelPKfPfiiiiiiiii_param_2];
	bar.sync 	0;
	add.s32 	%r615, %r615, 1;
	add.s32 	%r338, %r583, %r532;
	setp.lt.s32 	%p68, %r615, %r338;
	@%p68 bra 	$L__BB0_20;
$L__BB0_77:
	ret;
$L__BB0_78:
	setp.ne.s32 	%p69, %r5, 0;
	setp.lt.s32 	%p70, %r2, %r4;
	or.pred  	%p71, %p70, %p69;
	@%p71 bra 	$L__BB0_141;
	ld.param.u32 	%r600, [_Z11conv_kernelPKfPfiiiiiiiii_param_10];
	sub.s32 	%r467, %r3, %r600;
	add.s32 	%r468, %r467, 1;
	setp.ge.s32 	%p167, %r1, %r468;
	@%p167 bra 	$L__BB0_77;
	ld.param.u32 	%r601, [_Z11conv_kernelPKfPfiiiiiiiii_param_10];
	ld.param.u32 	%r539, [_Z11conv_kernelPKfPfiiiiiiiii_param_2];
	setp.gt.s32 	%p168, %r601, %r539;
	@%p168 bra 	$L__BB0_77;
	ld.param.u32 	%r633, [_Z11conv_kernelPKfPfiiiiiiiii_param_10];
	sub.s32 	%r469, %r3, %r633;
	setp.eq.s32 	%p169, %r1, %r469;
	setp.gt.s32 	%p170, %r633, 1;
	and.pred  	%p3, %p169, %p170;
	mul.lo.s32 	%r73, %r633, %r633;
	max.u32 	%r470, %r73, 1;
	add.s32 	%r74, %r633, -1;
	add.s32 	%r471, %r633, 15;
	and.b32  	%r472, %r471, 15;
	add.s32 	%r75, %r472, -1;
	add.s32 	%r473, %r633, 7;
	and.b32  	%r474, %r473, 7;
	add.s32 	%r76, %r474, -1;
	and.b32  	%r77, %r633, 7;
	and.b32  	%r78, %r470, 13;
	and.b32  	%r79, %r470, 5;
	and.b32  	%r80, %r471, 7;
	and.b32  	%r81, %r473, 3;
	and.b32  	%r82, %r633, 2147483640;
	and.b32  	%r83, %r470, -16;
	and.b32  	%r84, %r470, 1;
	not.pred 	%p172, %p3;
$L__BB0_82:
	mov.u32 	%r85, %r633;
	ld.param.u32 	%r540, [_Z11conv_kernelPKfPfiiiiiiiii_param_2];
	setp.ge.s32 	%p171, %r85, %r540;
	@%p171 bra 	$L__BB0_98;
	ld.param.u32 	%r548, [_Z11conv_kernelPKfPfiiiiiiiii_param_5];
	ld.param.u64 	%rd263, [_Z11conv_kernelPKfPfiiiiiiiii_param_0];
	mad.lo.s32 	%r86, %r85, %r548, %r20;
	cvta.to.global.u64 	%rd16, %rd263;
	mul.wide.s32 	%rd210, %r86, 4;
	add.s64 	%rd17, %rd16, %rd210;
	ld.global.f32 	%f764, [%rd17];
	@%p172 bra 	$L__BB0_98;
	ld.param.u32 	%r603, [_Z11conv_kernelPKfPfiiiiiiiii_param_10];
	add.s32 	%r476, %r603, -2;
	setp.lt.u32 	%p173, %r476, 15;
	mov.b32 	%r637, 1;
	@%p173 bra 	$L__BB0_88;
	and.b32  	%r478, %r74, -16;
	neg.s32 	%r635, %r478;
	add.s64 	%rd268, %rd5, 32;
	mul.wide.s32 	%rd211, %r86, 4;
	add.s64 	%rd212, %rd16, %rd211;
	add.s64 	%rd269, %rd212, 32;
	mov.b32 	%r634, 0;
$L__BB0_86:
	.pragma "nounroll";
	ld.global.f32 	%f589, [%rd269+-28];
	st.local.f32 	[%rd268+-28], %f589;
	ld.global.f32 	%f590, [%rd269+-24];
	st.local.f32 	[%rd268+-24], %f590;
	ld.global.f32 	%f591, [%rd269+-20];
	st.local.f32 	[%rd268+-20], %f591;
	ld.global.f32 	%f592, [%rd269+-16];
	st.local.f32 	[%rd268+-16], %f592;
	ld.global.f32 	%f593, [%rd269+-12];
	st.local.f32 	[%rd268+-12], %f593;
	ld.global.f32 	%f594, [%rd269+-8];
	st.local.f32 	[%rd268+-8], %f594;
	ld.global.f32 	%f595, [%rd269+-4];
	st.local.f32 	[%rd268+-4], %f595;
	ld.global.f32 	%f596, [%rd269];
	st.local.f32 	[%rd268], %f596;
	ld.global.f32 	%f597, [%rd269+4];
	st.local.f32 	[%rd268+4], %f597;
	ld.global.f32 	%f598, [%rd269+8];
	st.local.f32 	[%rd268+8], %f598;
	ld.global.f32 	%f599, [%rd269+12];
	st.local.f32 	[%rd268+12], %f599;
	ld.global.f32 	%f600, [%rd269+16];
	st.local.f32 	[%rd268+16], %f600;
	ld.global.f32 	%f601, [%rd269+20];
	st.local.f32 	[%rd268+20], %f601;
	ld.global.f32 	%f602, [%rd269+24];
	st.local.f32 	[%rd268+24], %f602;
	ld.global.f32 	%f603, [%rd269+28];
	st.local.f32 	[%rd268+28], %f603;
	ld.global.f32 	%f604, [%rd269+32];
	st.local.f32 	[%rd268+32], %f604;
	add.s32 	%r635, %r635, 16;
	add.s32 	%r634, %r634, 16;
	add.s64 	%rd269, %rd269, 64;
	add.s64 	%rd268, %rd268, 64;
	setp.ne.s32 	%p174, %r635, 0;
	@%p174 bra 	$L__BB0_86;
	add.s32 	%r637, %r634, 1;
$L__BB0_88:
	and.b32  	%r479, %r74, 15;
	setp.eq.s32 	%p175, %r479, 0;
	@%p175 bra 	$L__BB0_98;
	setp.lt.u32 	%p176, %r75, 7;
	@%p176 bra 	$L__BB0_91;
	mul.wide.s32 	%rd213, %r637, 4;
	add.s64 	%rd214, %rd17, %rd213;
	ld.global.f32 	%f605, [%rd214];
	mul.wide.u32 	%rd215, %r637, 4;
	add.s64 	%rd216, %rd5, %rd215;
	st.local.f32 	[%rd216], %f605;
	ld.global.f32 	%f606, [%rd214+4];
	st.local.f32 	[%rd216+4], %f606;
	ld.global.f32 	%f607, [%rd214+8];
	st.local.f32 	[%rd216+8], %f607;
	ld.global.f32 	%f608, [%rd214+12];
	st.local.f32 	[%rd216+12], %f608;
	ld.global.f32 	%f609, [%rd214+16];
	st.local.f32 	[%rd216+16], %f609;
	ld.global.f32 	%f610, [%rd214+20];
	st.local.f32 	[%rd216+20], %f610;
	ld.global.f32 	%f611, [%rd214+24];
	st.local.f32 	[%rd216+24], %f611;
	ld.global.f32 	%f612, [%rd214+28];
	st.local.f32 	[%rd216+28], %f612;
	add.s32 	%r637, %r637, 8;
$L__BB0_91:
	setp.eq.s32 	%p177, %r80, 0;
	@%p177 bra 	$L__BB0_98;
	setp.lt.u32 	%p178, %r76, 3;
	@%p178 bra 	$L__BB0_94;
	mul.wide.s32 	%rd217, %r637, 4;
	add.s64 	%rd218, %rd17, %rd217;
	ld.global.f32 	%f613, [%rd218];
	mul.wide.u32 	%rd219, %r637, 4;
	add.s64 	%rd220, %rd5, %rd219;
	st.local.f32 	[%rd220], %f613;
	ld.global.f32 	%f614, [%rd218+4];
	st.local.f32 	[%rd220+4], %f614;
	ld.global.f32 	%f615, [%rd218+8];
	st.local.f32 	[%rd220+8], %f615;
	ld.global.f32 	%f616, [%rd218+12];
	st.local.f32 	[%rd220+12], %f616;
	add.s32 	%r637, %r637, 4;
$L__BB0_94:
	setp.eq.s32 	%p179, %r81, 0;
	@%p179 bra 	$L__BB0_98;
	setp.eq.s32 	%p180, %r81, 1;
	mul.wide.s32 	%rd221, %r637, 4;
	add.s64 	%rd24, %rd17, %rd221;
	ld.global.f32 	%f617, [%rd24];
	mul.wide.u32 	%rd222, %r637, 4;
	add.s64 	%rd25, %rd5, %rd222;
	st.local.f32 	[%rd25], %f617;
	@%p180 bra 	$L__BB0_98;
	setp.eq.s32 	%p181, %r81, 2;
	ld.global.f32 	%f618, [%rd24+4];
	st.local.f32 	[%rd25+4], %f618;
	@%p181 bra 	$L__BB0_98;
	ld.global.f32 	%f619, [%rd24+8];
	st.local.f32 	[%rd25+8], %f619;
$L__BB0_98:
	ld.param.u32 	%r604, [_Z11conv_kernelPKfPfiiiiiiiii_param_10];
	setp.lt.s32 	%p182, %r604, 1;
	sub.s32 	%r98, %r85, %r604;
	mov.u32 	%r639, %r98;
	@%p182 bra 	$L__BB0_99;
	bra.uni 	$L__BB0_129;
$L__BB0_99:
	ld.param.u32 	%r608, [_Z11conv_kernelPKfPfiiiiiiiii_param_10];
	setp.eq.s32 	%p192, %r608, 0;
	mov.f32 	%f772, 0f00000000;
	@%p192 bra 	$L__BB0_111;
	setp.lt.u32 	%p193, %r73, 16;
	mov.f32 	%f772, 0f00000000;
	mov.b32 	%r646, 0;
	@%p193 bra 	$L__BB0_103;
	mov.f32 	%f772, 0f00000000;
	mov.b32 	%r644, 0;
$L__BB0_102:
	.pragma "nounroll";
	mul.wide.u32 	%rd231, %r644, 4;
	mov.u64 	%rd232, cm;
	add.s64 	%rd233, %rd232, %rd231;
	ld.const.f32 	%f639, [%rd233];
	add.s64 	%rd234, %rd6, %rd231;
	ld.local.f32 	%f640, [%rd234];
	fma.rn.f32 	%f641, %f639, %f640, %f772;
	ld.const.f32 	%f642, [%rd233+4];
	ld.local.f32 	%f643, [%rd234+4];
	fma.rn.f32 	%f644, %f642, %f643, %f641;
	ld.const.f32 	%f645, [%rd233+8];
	ld.local.f32 	%f646, [%rd234+8];
	fma.rn.f32 	%f647, %f645, %f646, %f644;
	ld.const.f32 	%f648, [%rd233+12];
	ld.local.f32 	%f649, [%rd234+12];
	fma.rn.f32 	%f650, %f648, %f649, %f647;
	ld.const.f32 	%f651, [%rd233+16];
	ld.local.f32 	%f652, [%rd234+16];
	fma.rn.f32 	%f653, %f651, %f652, %f650;
	ld.const.f32 	%f654, [%rd233+20];
	ld.local.f32 	%f655, [%rd234+20];
	fma.rn.f32 	%f656, %f654, %f655, %f653;
	ld.const.f32 	%f657, [%rd233+24];
	ld.local.f32 	%f658, [%rd234+24];
	fma.rn.f32 	%f659, %f657, %f658, %f656;
	ld.const.f32 	%f660, [%rd233+28];
	ld.local.f32 	%f661, [%rd234+28];
	fma.rn.f32 	%f662, %f660, %f661, %f659;
	ld.const.f32 	%f663, [%rd233+32];
	ld.local.f32 	%f664, [%rd234+32];
	fma.rn.f32 	%f665, %f663, %f664, %f662;
	ld.const.f32 	%f666, [%rd233+36];
	ld.local.f32 	%f667, [%rd234+36];
	fma.rn.f32 	%f668, %f666, %f667, %f665;
	ld.const.f32 	%f669, [%rd233+40];
	ld.local.f32 	%f670, [%rd234+40];
	fma.rn.f32 	%f671, %f669, %f670, %f668;
	ld.const.f32 	%f672, [%rd233+44];
	ld.local.f32 	%f673, [%rd234+44];
	fma.rn.f32 	%f674, %f672, %f673, %f671;
	ld.const.f32 	%f675, [%rd233+48];
	ld.local.f32 	%f676, [%rd234+48];
	fma.rn.f32 	%f677, %f675, %f676, %f674;
	ld.const.f32 	%f678, [%rd233+52];
	ld.local.f32 	%f679, [%rd234+52];
	fma.rn.f32 	%f680, %f678, %f679, %f677;
	ld.const.f32 	%f681, [%rd233+56];
	ld.local.f32 	%f682, [%rd234+56];
	fma.rn.f32 	%f683, %f681, %f682, %f680;
	ld.const.f32 	%f684, [%rd233+60];
	ld.local.f32 	%f685, [%rd234+60];
	fma.rn.f32 	%f772, %f684, %f685, %f683;
	add.s32 	%r644, %r644, 16;
	setp.ne.s32 	%p194, %r644, %r83;
	mov.u32 	%r646, %r83;
	@%p194 bra 	$L__BB0_102;
$L__BB0_103:
	setp.eq.s32 	%p195, %r78, 0;
	@%p195 bra 	$L__BB0_111;
	add.s32 	%r509, %r78, -1;
	setp.lt.u32 	%p196, %r509, 7;
	@%p196 bra 	$L__BB0_106;
	mul.wide.u32 	%rd235, %r646, 4;
	mov.u64 	%rd236, cm;
	add.s64 	%rd237, %rd236, %rd235;
	ld.const.f32 	%f687, [%rd237];
	add.s64 	%rd238, %rd6, %rd235;
	ld.local.f32 	%f688, [%rd238];
	fma.rn.f32 	%f689, %f687, %f688, %f772;
	ld.const.f32 	%f690, [%rd237+4];
	ld.local.f32 	%f691, [%rd238+4];
	fma.rn.f32 	%f692, %f690, %f691, %f689;
	ld.const.f32 	%f693, [%rd237+8];
	ld.local.f32 	%f694, [%rd238+8];
	fma.rn.f32 	%f695, %f693, %f694, %f692;
	ld.const.f32 	%f696, [%rd237+12];
	ld.local.f32 	%f697, [%rd238+12];
	fma.rn.f32 	%f698, %f696, %f697, %f695;
	ld.const.f32 	%f699, [%rd237+16];
	ld.local.f32 	%f700, [%rd238+16];
	fma.rn.f32 	%f701, %f699, %f700, %f698;
	ld.const.f32 	%f702, [%rd237+20];
	ld.local.f32 	%f703, [%rd238+20];
	fma.rn.f32 	%f704, %f702, %f703, %f701;
	ld.const.f32 	%f705, [%rd237+24];
	ld.local.f32 	%f706, [%rd238+24];
	fma.rn.f32 	%f707, %f705, %f706, %f704;
	ld.const.f32 	%f708, [%rd237+28];
	ld.local.f32 	%f709, [%rd238+28];
	fma.rn.f32 	%f772, %f708, %f709, %f707;
	add.s32 	%r646, %r646, 8;
$L__BB0_106:
	setp.eq.s32 	%p197, %r79, 0;
	@%p197 bra 	$L__BB0_111;
	add.s32 	%r510, %r79, -1;
	setp.lt.u32 	%p198, %r510, 3;
	@%p198 bra 	$L__BB0_109;
	mul.wide.u32 	%rd239, %r646, 4;
	mov.u64 	%rd240, cm;
	add.s64 	%rd241, %rd240, %rd239;
	ld.const.f32 	%f711, [%rd241];
	add.s64 	%rd242, %rd6, %rd239;
	ld.local.f32 	%f712, [%rd242];
	fma.rn.f32 	%f713, %f711, %f712, %f772;
	ld.const.f32 	%f714, [%rd241+4];
	ld.local.f32 	%f715, [%rd242+4];
	fma.rn.f32 	%f716, %f714, %f715, %f713;
	ld.const.f32 	%f717, [%rd241+8];
	ld.local.f32 	%f718, [%rd242+8];
	fma.rn.f32 	%f719, %f717, %f718, %f716;
	ld.const.f32 	%f720, [%rd241+12];
	ld.local.f32 	%f721, [%rd242+12];
	fma.rn.f32 	%f772, %f720, %f721, %f719;
	add.s32 	%r646, %r646, 4;
$L__BB0_109:
	setp.eq.s32 	%p199, %r84, 0;
	@%p199 bra 	$L__BB0_111;
	mul.wide.u32 	%rd243, %r646, 4;
	mov.u64 	%rd244, cm;
	add.s64 	%rd245, %rd244, %rd243;
	ld.const.f32 	%f722, [%rd245];
	add.s64 	%rd246, %rd6, %rd243;
	ld.local.f32 	%f723, [%rd246];
	fma.rn.f32 	%f772, %f722, %f723, %f772;
$L__BB0_111:
	ld.param.u32 	%r556, [_Z11conv_kernelPKfPfiiiiiiiii_param_7];
	ld.param.u32 	%r552, [_Z11conv_kernelPKfPfiiiiiiiii_param_6];
	add.s32 	%r511, %r98, %r6;
	mad.lo.s32 	%r117, %r511, %r556, %r7;
	setp.gt.s32 	%p200, %r117, -1;
	mul.lo.s32 	%r512, %r556, %r552;
	setp.lt.s32 	%p201, %r117, %r512;
	and.pred  	%p202, %p200, %p201;
	@%p202 bra 	$L__BB0_113;
	add.u64 	%rd247, %SP, 48;
	add.u64 	%rd248, %SPL, 48;
	st.local.v2.u32 	[%rd248], {%r117, %r1};
	st.local.u32 	[%rd248+8], %r20;
	mov.u64 	%rd249, $str;
	cvta.global.u64 	%rd250, %rd249;
	{ // callseq 3, 0
	.param .b64 param0;
	st.param.b64 	[param0], %rd250;
	.param .b64 param1;
	st.param.b64 	[param1], %rd247;
	.param .b32 retval0;
	call.uni (retval0), 
	vprintf, 
	(
	param0, 
	param1
	);
	ld.param.b32 	%r513, [retval0];
	} // callseq 3
$L__BB0_113:
	ld.param.u32 	%r541, [_Z11conv_kernelPKfPfiiiiiiiii_param_2];
	ld.param.u64 	%rd267, [_Z11conv_kernelPKfPfiiiiiiiii_param_1];
	setp.ge.s32 	%p203, %r85, %r541;
	cvta.to.global.u64 	%rd251, %rd267;
	mul.wide.s32 	%rd252, %r117, 4;
	add.s64 	%rd253, %rd251, %rd252;
	st.global.f32 	[%rd253], %f772;
	bar.sync 	0;
	@%p203 bra 	$L__BB0_128;
	ld.param.u32 	%r565, [_Z11conv_kernelPKfPfiiiiiiiii_param_9];
	mad.lo.s32 	%r515, %r85, %r565, %r1;
	shl.b32 	%r516, %r515, 2;
	mov.u32 	%r517, _ZZ11conv_kernelPKfPfiiiiiiiiiE2sm;
	add.s32 	%r118, %r517, %r516;
	st.shared.f32 	[%r118], %f764;
	@%p172 bra 	$L__BB0_128;
	ld.param.u32 	%r609, [_Z11conv_kernelPKfPfiiiiiiiii_param_10];
	add.s32 	%r519, %r609, -2;
	setp.lt.u32 	%p205, %r519, 15;
	mov.b32 	%r650, 1;
	@%p205 bra 	$L__BB0_118;
	mov.b32 	%r648, 1;
$L__BB0_117:
	.pragma "nounroll";
	mul.wide.u32 	%rd254, %r648, 4;
	add.s64 	%rd255, %rd5, %rd254;
	ld.local.f32 	%f724, [%rd255];
	shl.b32 	%r521, %r648, 2;
	add.s32 	%r522, %r118, %r521;
	st.shared.f32 	[%r522], %f724;
	ld.local.f32 	%f725, [%rd255+4];
	st.shared.f32 	[%r522+4], %f725;
	ld.local.f32 	%f726, [%rd255+8];
	st.shared.f32 	[%r522+8], %f726;
	ld.local.f32 	%f727, [%rd255+12];
	st.shared.f32 	[%r522+12], %f727;
	ld.local.f32 	%f728, [%rd255+16];
	st.shared.f32 	[%r522+16], %f728;
	ld.local.f32 	%f729, [%rd255+20];
	st.shared.f32 	[%r522+20], %f729;
	ld.local.f32 	%f730, [%rd255+24];
	st.shared.f32 	[%r522+24], %f730;
	ld.local.f32 	%f731, [%rd255+28];
	st.shared.f32 	[%r522+28], %f731;
	ld.local.f32 	%f732, [%rd255+32];
	st.shared.f32 	[%r522+32], %f732;
	ld.local.f32 	%f733, [%rd255+36];
	st.shared.f32 	[%r522+36], %f733;
	ld.local.f32 	%f734, [%rd255+40];
	st.shared.f32 	[%r522+40], %f734;
	ld.local.f32 	%f735, [%rd255+44];
	st.shared.f32 	[%r522+44], %f735;
	ld.local.f32 	%f736, [%rd255+48];
	st.shared.f32 	[%r522+48], %f736;
	ld.local.f32 	%f737, [%rd255+52];
	st.shared.f32 	[%r522+52], %f737;
	ld.local.f32 	%f738, [%rd255+56];
	st.shared.f32 	[%r522+56], %f738;
	ld.local.f32 	%f739, [%rd255+60];
	st.shared.f32 	[%r522+60], %f739;
	add.s32 	%r650, %r648, 16;
	add.s32 	%r523, %r648, 15;
	and.b32  	%r524, %r74, -16;
	setp.ne.s32 	%p206, %r523, %r524;
	mov.u32 	%r648, %r650;
	@%p206 bra 	$L__BB0_117;
$L__BB0_118:
	and.b32  	%r525, %r74, 15;
	setp.eq.s32 	%p207, %r525, 0;
	@%p207 bra 	$L__BB0_128;
	setp.lt.u32 	%p208, %r75, 7;
	@%p208 bra 	$L__BB0_121;
	mul.wide.u32 	%rd256, %r650, 4;
	add.s64 	%rd257, %rd5, %rd256;
	ld.local.f32 	%f740, [%rd257];
	shl.b32 	%r526, %r650, 2;
	add.s32 	%r527, %r118, %r526;
	st.shared.f32 	[%r527], %f740;
	ld.local.f32 	%f741, [%rd257+4];
	st.shared.f32 	[%r527+4], %f741;
	ld.local.f32 	%f742, [%rd257+8];
	st.shared.f32 	[%r527+8], %f742;
	ld.local.f32 	%f743, [%rd257+12];
	st.shared.f32 	[%r527+12], %f743;
	ld.local.f32 	%f744, [%rd257+16];
	st.shared.f32 	[%r527+16], %f744;
	ld.local.f32 	%f745, [%rd257+20];
	st.shared.f32 	[%r527+20], %f745;
	ld.local.f32 	%f746, [%rd257+24];
	st.shared.f32 	[%r527+24], %f746;
	ld.local.f32 	%f747, [%rd257+28];
	st.shared.f32 	[%r527+28], %f747;
	add.s32 	%r650, %r650, 8;
$L__BB0_121:
	setp.eq.s32 	%p209, %r80, 0;
	@%p209 bra 	$L__BB0_128;
	setp.lt.u32 	%p210, %r76, 3;
	@%p210 bra 	$L__BB0_124;
	mul.wide.u32 	%rd258, %r650, 4;
	add.s64 	%rd259, %rd5, %rd258;
	ld.local.f32 	%f748, [%rd259];
	shl.b32 	%r528, %r650, 2;
	add.s32 	%r529, %r118, %r528;
	st.shared.f32 	[%r529], %f748;
	ld.local.f32 	%f749, [%rd259+4];
	st.shared.f32 	[%r529+4], %f749;
	ld.local.f32 	%f750, [%rd259+8];
	st.shared.f32 	[%r529+8], %f750;
	ld.local.f32 	%f751, [%rd259+12];
	st.shared.f32 	[%r529+12], %f751;
	add.s32 	%r650, %r650, 4;
$L__BB0_124:
	setp.eq.s32 	%p211, %r81, 0;
	@%p211 bra 	$L__BB0_128;
	setp.eq.s32 	%p212, %r81, 1;
	mul.wide.u32 	%rd260, %r650, 4;
	add.s64 	%rd26, %rd5, %rd260;
	ld.local.f32 	%f752, [%rd26];
	shl.b32 	%r530, %r650, 2;
	add.s32 	%r126, %r118, %r530;
	st.shared.f32 	[%r126], %f752;
	@%p212 bra 	$L__BB0_128;
	setp.eq.s32 	%p213, %r81, 2;
	ld.local.f32 	%f753, [%rd26+4];
	st.shared.f32 	[%r126+4], %f753;
	@%p213 bra 	$L__BB0_128;
	ld.local.f32 	%f754, [%rd26+8];
	st.shared.f32 	[%r126+8], %f754;
$L__BB0_128:
	ld.param.u32 	%r542, [_Z11conv_kernelPKfPfiiiiiiiii_param_2];
	bar.sync 	0;
	add.s32 	%r633, %r85, 1;
	setp.ne.s32 	%p214, %r85, %r542;
	@%p214 bra 	$L__BB0_82;
	bra.uni 	$L__BB0_77;
$L__BB0_129:
	ld.param.u32 	%r605, [_Z11conv_kernelPKfPfiiiiiiiii_param_10];
	ld.param.u32 	%r564, [_Z11conv_kernelPKfPfiiiiiiiii_param_9];
	setp.lt.u32 	%p183, %r74, 7;
	mad.lo.s32 	%r100, %r639, %r564, %r1;
	sub.s32 	%r481, %r605, %r85;
	add.s32 	%r482, %r481, %r639;
	mul.lo.s32 	%r101, %r482, %r605;
	mov.b32 	%r642, 0;
	@%p183 bra 	$L__BB0_132;
	mov.b32 	%r640, 0;
$L__BB0_131:
	.pragma "nounroll";
	add.s32 	%r484, %r100, %r640;
	shl.b32 	%r485, %r484, 2;
	mov.u32 	%r486, _ZZ11conv_kernelPKfPfiiiiiiiiiE2sm;
	add.s32 	%r487, %r486, %r485;
	ld.shared.f32 	%f620, [%r487];
	add.s32 	%r488, %r640, %r101;
	mul.wide.s32 	%rd223, %r488, 4;
	add.s64 	%rd224, %rd6, %rd223;
	st.local.f32 	[%rd224], %f620;
	ld.shared.f32 	%f621, [%r487+4];
	st.local.f32 	[%rd224+4], %f621;
	ld.shared.f32 	%f622, [%r487+8];
	st.local.f32 	[%rd224+8], %f622;
	ld.shared.f32 	%f623, [%r487+12];
	st.local.f32 	[%rd224+12], %f623;
	ld.shared.f32 	%f624, [%r487+16];
	st.local.f32 	[%rd224+16], %f624;
	ld.shared.f32 	%f625, [%r487+20];
	st.local.f32 	[%rd224+20], %f625;
	ld.shared.f32 	%f626, [%r487+24];
	st.local.f32 	[%rd224+24], %f626;
	ld.shared.f32 	%f627, [%r487+28];
	st.local.f32 	[%rd224+28], %f627;
	add.s32 	%r640, %r640, 8;
	setp.ne.s32 	%p184, %r640, %r82;
	mov.u32 	%r642, %r82;
	@%p184 bra 	$L__BB0_131;
$L__BB0_132:
	setp.eq.s32 	%p185, %r77, 0;
	@%p185 bra 	$L__BB0_140;
	add.s32 	%r489, %r77, -1;
	setp.lt.u32 	%p186, %r489, 3;
	@%p186 bra 	$L__BB0_135;
	add.s32 	%r490, %r100, %r642;
	shl.b32 	%r491, %r490, 2;
	mov.u32 	%r492, _ZZ11conv_kernelPKfPfiiiiiiiiiE2sm;
	add.s32 	%r493, %r492, %r491;
	ld.shared.f32 	%f628, [%r493];
	add.s32 	%r494, %r642, %r101;
	mul.wide.s32 	%rd225, %r494, 4;
	add.s64 	%rd226, %rd6, %rd225;
	st.local.f32 	[%rd226], %f628;
	ld.shared.f32 	%f629, [%r493+4];
	st.local.f32 	[%rd226+4], %f629;
	ld.shared.f32 	%f630, [%r493+8];
	st.local.f32 	[%rd226+8], %f630;
	ld.shared.f32 	%f631, [%r493+12];
	st.local.f32 	[%rd226+12], %f631;
	add.s32 	%r642, %r642, 4;
$L__BB0_135:
	ld.param.u32 	%r606, [_Z11conv_kernelPKfPfiiiiiiiii_param_10];
	and.b32  	%r495, %r606, 3;
	setp.eq.s32 	%p187, %r495, 0;
	@%p187 bra 	$L__BB0_140;
	setp.eq.s32 	%p188, %r495, 1;
	@%p188 bra 	$L__BB0_138;
	add.s32 	%r496, %r100, %r642;
	shl.b32 	%r497, %r496, 2;
	mov.u32 	%r498, _ZZ11conv_kernelPKfPfiiiiiiiiiE2sm;
	add.s32 	%r499, %r498, %r497;
	ld.shared.f32 	%f632, [%r499];
	add.s32 	%r500, %r642, %r101;
	mul.wide.s32 	%rd227, %r500, 4;
	add.s64 	%rd228, %rd6, %rd227;
	st.local.f32 	[%rd228], %f632;
	ld.shared.f32 	%f633, [%r499+4];
	st.local.f32 	[%rd228+4], %f633;
	add.s32 	%r642, %r642, 2;
$L__BB0_138:
	ld.param.u32 	%r607, [_Z11conv_kernelPKfPfiiiiiiiii_param_10];
	and.b32  	%r501, %r607, 1;
	setp.eq.b32 	%p189, %r501, 1;
	not.pred 	%p190, %p189;
	@%p190 bra 	$L__BB0_140;
	add.s32 	%r502, %r100, %r642;
	shl.b32 	%r503, %r502, 2;
	mov.u32 	%r504, _ZZ11conv_kernelPKfPfiiiiiiiiiE2sm;
	add.s32 	%r505, %r504, %r503;
	ld.shared.f32 	%f634, [%r505];
	add.s32 	%r506, %r642, %r101;
	mul.wide.s32 	%rd229, %r506, 4;
	add.s64 	%rd230, %rd6, %rd229;
	st.local.f32 	[%rd230], %f634;
$L__BB0_140:
	add.s32 	%r639, %r639, 1;
	setp.lt.s32 	%p191, %r639, %r85;
	@%p191 bra 	$L__BB0_129;
	bra.uni 	$L__BB0_99;
$L__BB0_141:
	setp.lt.s32 	%p72, %r2, %r4;
	@%p72 bra 	$L__BB0_202;
	ld.param.u32 	%r593, [_Z11conv_kernelPKfPfiiiiiiiii_param_10];
	ld.param.u32 	%r535, [_Z11conv_kernelPKfPfiiiiiiiii_param_2];
	setp.gt.s32 	%p120, %r593, %r535;
	@%p120 bra 	$L__BB0_77;
	ld.param.u32 	%r652, [_Z11conv_kernelPKfPfiiiiiiiii_param_10];
	add.s32 	%r405, %r3, -1;
	setp.eq.s32 	%p121, %r1, %r405;
	setp.gt.s32 	%p122, %r652, 1;
	and.pred  	%p4, %p121, %p122;
	mul.lo.s32 	%r128, %r652, %r652;
	max.u32 	%r406, %r128, 1;
	add.s32 	%r129, %r652, -1;
	add.s32 	%r130, %r652, -2;
	add.s32 	%r407, %r652, 15;
	and.b32  	%r408, %r407, 15;
	add.s32 	%r131, %r408, -1;
	add.s32 	%r409, %r652, 7;
	and.b32  	%r410, %r409, 7;
	add.s32 	%r132, %r410, -1;
	and.b32  	%r133, %r652, 7;
	and.b32  	%r134, %r406, 13;
	and.b32  	%r135, %r406, 5;
	and.b32  	%r136, %r407, 7;
	and.b32  	%r137, %r409, 3;
	and.b32  	%r138, %r652, 2147483640;
	and.b32  	%r139, %r406, -16;
	and.b32  	%r140, %r406, 1;
	not.pred 	%p124, %p4;
$L__BB0_144:
	mov.u32 	%r141, %r652;
	ld.param.u32 	%r536, [_Z11conv_kernelPKfPfiiiiiiiii_param_2];
	setp.ge.s32 	%p123, %r141, %r536;
	@%p123 bra 	$L__BB0_159;
	ld.param.u32 	%r547, [_Z11conv_kernelPKfPfiiiiiiiii_param_5];
	mad.lo.s32 	%r411, %r141, %r547, %r20;
	mul.wide.s32 	%rd158, %r411, 4;
	add.s64 	%rd27, %rd11, %rd158;
	ld.global.f32 	%f774, [%rd27];
	@%p124 bra 	$L__BB0_159;
	setp.lt.u32 	%p125, %r130, 15;
	mov.b32 	%r655, 1;
	@%p125 bra 	$L__BB0_149;
	mov.b32 	%r653, 1;
$L__BB0_148:
	.pragma "nounroll";
	mul.wide.u32 	%rd159, %r653, 4;
	add.s64 	%rd160, %rd27, %rd159;
	ld.global.f32 	%f422, [%rd160];
	add.s64 	%rd161, %rd3, %rd159;
	st.local.f32 	[%rd161], %f422;
	ld.global.f32 	%f423, [%rd160+4];
	st.local.f32 	[%rd161+4], %f423;
	ld.global.f32 	%f424, [%rd160+8];
	st.local.f32 	[%rd161+8], %f424;
	ld.global.f32 	%f425, [%rd160+12];
	st.local.f32 	[%rd161+12], %f425;
	ld.global.f32 	%f426, [%rd160+16];
	st.local.f32 	[%rd161+16], %f426;
	ld.global.f32 	%f427, [%rd160+20];
	st.local.f32 	[%rd161+20], %f427;
	ld.global.f32 	%f428, [%rd160+24];
	st.local.f32 	[%rd161+24], %f428;
	ld.global.f32 	%f429, [%rd160+28];
	st.local.f32 	[%rd161+28], %f429;
	ld.global.f32 	%f430, [%rd160+32];
	st.local.f32 	[%rd161+32], %f430;
	ld.global.f32 	%f431, [%rd160+36];
	st.local.f32 	[%rd161+36], %f431;
	ld.global.f32 	%f432, [%rd160+40];
	st.local.f32 	[%rd161+40], %f432;
	ld.global.f32 	%f433, [%rd160+44];
	st.local.f32 	[%rd161+44], %f433;
	ld.global.f32 	%f434, [%rd160+48];
	st.local.f32 	[%rd161+48], %f434;
	ld.global.f32 	%f435, [%rd160+52];
	st.local.f32 	[%rd161+52], %f435;
	ld.global.f32 	%f436, [%rd160+56];
	st.local.f32 	[%rd161+56], %f436;
	ld.global.f32 	%f437, [%rd160+60];
	st.local.f32 	[%rd161+60], %f437;
	add.s32 	%r655, %r653, 16;
	add.s32 	%r414, %r653, 15;
	and.b32  	%r415, %r129, -16;
	setp.ne.s32 	%p126, %r414, %r415;
	mov.u32 	%r653, %r655;
	@%p126 bra 	$L__BB0_148;
$L__BB0_149:
	and.b32  	%r416, %r129, 15;
	setp.eq.s32 	%p127, %r416, 0;
	@%p127 bra 	$L__BB0_159;
	setp.lt.u32 	%p128, %r131, 7;
	@%p128 bra 	$L__BB0_152;
	mul.wide.s32 	%rd162, %r655, 4;
	add.s64 	%rd163, %rd27, %rd162;
	ld.global.f32 	%f438, [%rd163];
	mul.wide.u32 	%rd164, %r655, 4;
	add.s64 	%rd165, %rd3, %rd164;
	st.local.f32 	[%rd165], %f438;
	ld.global.f32 	%f439, [%rd163+4];
	st.local.f32 	[%rd165+4], %f439;
	ld.global.f32 	%f440, [%rd163+8];
	st.local.f32 	[%rd165+8], %f440;
	ld.global.f32 	%f441, [%rd163+12];
	st.local.f32 	[%rd165+12], %f441;
	ld.global.f32 	%f442, [%rd163+16];
	st.local.f32 	[%rd165+16], %f442;
	ld.global.f32 	%f443, [%rd163+20];
	st.local.f32 	[%rd165+20], %f443;
	ld.global.f32 	%f444, [%rd163+24];
	st.local.f32 	[%rd165+24], %f444;
	ld.global.f32 	%f445, [%rd163+28];
	st.local.f32 	[%rd165+28], %f445;
	add.s32 	%r655, %r655, 8;
$L__BB0_152:
	setp.eq.s32 	%p129, %r136, 0;
	@%p129 bra 	$L__BB0_159;
	setp.lt.u32 	%p130, %r132, 3;
	@%p130 bra 	$L__BB0_155;
	mul.wide.s32 	%rd166, %r655, 4;
	add.s64 	%rd167, %rd27, %rd166;
	ld.global.f32 	%f446, [%rd167];
	mul.wide.u32 	%rd168, %r655, 4;
	add.s64 	%rd169, %rd3, %rd168;
	st.local.f32 	[%rd169], %f446;
	ld.global.f32 	%f447, [%rd167+4];
	st.local.f32 	[%rd169+4], %f447;
	ld.global.f32 	%f448, [%rd167+8];
	st.local.f32 	[%rd169+8], %f448;
	ld.global.f32 	%f449, [%rd167+12];
	st.local.f32 	[%rd169+12], %f449;
	add.s32 	%r655, %r655, 4;
$L__BB0_155:
	setp.eq.s32 	%p131, %r137, 0;
	@%p131 bra 	$L__BB0_159;
	setp.eq.s32 	%p132, %r137, 1;
	mul.wide.s32 	%rd170, %r655, 4;
	add.s64 	%rd28, %rd27, %rd170;
	ld.global.f32 	%f450, [%rd28];
	mul.wide.u32 	%rd171, %r655, 4;
	add.s64 	%rd29, %rd3, %rd171;
	st.local.f32 	[%rd29], %f450;
	@%p132 bra 	$L__BB0_159;
	setp.eq.s32 	%p133, %r137, 2;
	ld.global.f32 	%f451, [%rd28+4];
	st.local.f32 	[%rd29+4], %f451;
	@%p133 bra 	$L__BB0_159;
	ld.global.f32 	%f452, [%rd28+8];
	st.local.f32 	[%rd29+8], %f452;
$L__BB0_159:
	ld.param.u32 	%r595, [_Z11conv_kernelPKfPfiiiiiiiii_param_10];
	setp.lt.s32 	%p134, %r595, 1;
	sub.s32 	%r149, %r141, %r595;
	mov.u32 	%r657, %r149;
	@%p134 bra 	$L__BB0_160;
	bra.uni 	$L__BB0_190;
$L__BB0_160:
	ld.param.u32 	%r599, [_Z11conv_kernelPKfPfiiiiiiiii_param_10];
	setp.eq.s32 	%p144, %r599, 0;
	mov.f32 	%f782, 0f00000000;
	@%p144 bra 	$L__BB0_172;
	setp.lt.u32 	%p145, %r128, 16;
	mov.f32 	%f782, 0f00000000;
	mov.b32 	%r664, 0;
	@%p145 bra 	$L__BB0_164;
	mov.f32 	%f782, 0f00000000;
	mov.b32 	%r662, 0;
$L__BB0_163:
	.pragma "nounroll";
	mul.wide.u32 	%rd180, %r662, 4;
	mov.u64 	%rd181, cm;
	add.s64 	%rd182, %rd181, %rd180;
	ld.const.f32 	%f472, [%rd182];
	add.s64 	%rd183, %rd4, %rd180;
	ld.local.f32 	%f473, [%rd183];
	fma.rn.f32 	%f474, %f472, %f473, %f782;
	ld.const.f32 	%f475, [%rd182+4];
	ld.local.f32 	%f476, [%rd183+4];
	fma.rn.f32 	%f477, %f475, %f476, %f474;
	ld.const.f32 	%f478, [%rd182+8];
	ld.local.f32 	%f479, [%rd183+8];
	fma.rn.f32 	%f480, %f478, %f479, %f477;
	ld.const.f32 	%f481, [%rd182+12];
	ld.local.f32 	%f482, [%rd183+12];
	fma.rn.f32 	%f483, %f481, %f482, %f480;
	ld.const.f32 	%f484, [%rd182+16];
	ld.local.f32 	%f485, [%rd183+16];
	fma.rn.f32 	%f486, %f484, %f485, %f483;
	ld.const.f32 	%f487, [%rd182+20];
	ld.local.f32 	%f488, [%rd183+20];
	fma.rn.f32 	%f489, %f487, %f488, %f486;
	ld.const.f32 	%f490, [%rd182+24];
	ld.local.f32 	%f491, [%rd183+24];
	fma.rn.f32 	%f492, %f490, %f491, %f489;
	ld.const.f32 	%f493, [%rd182+28];
	ld.local.f32 	%f494, [%rd183+28];
	fma.rn.f32 	%f495, %f493, %f494, %f492;
	ld.const.f32 	%f496, [%rd182+32];
	ld.local.f32 	%f497, [%rd183+32];
	fma.rn.f32 	%f498, %f496, %f497, %f495;
	ld.const.f32 	%f499, [%rd182+36];
	ld.local.f32 	%f500, [%rd183+36];
	fma.rn.f32 	%f501, %f499, %f500, %f498;
	ld.const.f32 	%f502, [%rd182+40];
	ld.local.f32 	%f503, [%rd183+40];
	fma.rn.f32 	%f504, %f502, %f503, %f501;
	ld.const.f32 	%f505, [%rd182+44];
	ld.local.f32 	%f506, [%rd183+44];
	fma.rn.f32 	%f507, %f505, %f506, %f504;
	ld.const.f32 	%f508, [%rd182+48];
	ld.local.f32 	%f509, [%rd183+48];
	fma.rn.f32 	%f510, %f508, %f509, %f507;
	ld.const.f32 	%f511, [%rd182+52];
	ld.local.f32 	%f512, [%rd183+52];
	fma.rn.f32 	%f513, %f511, %f512, %f510;
	ld.const.f32 	%f514, [%rd182+56];
	ld.local.f32 	%f515, [%rd183+56];
	fma.rn.f32 	%f516, %f514, %f515, %f513;
	ld.const.f32 	%f517, [%rd182+60];
	ld.local.f32 	%f518, [%rd183+60];
	fma.rn.f32 	%f782, %f517, %f518, %f516;
	add.s32 	%r662, %r662, 16;
	setp.ne.s32 	%p146, %r662, %r139;
	mov.u32 	%r664, %r139;
	@%p146 bra 	$L__BB0_163;
$L__BB0_164:
	setp.eq.s32 	%p147, %r134, 0;
	@%p147 bra 	$L__BB0_172;
	add.s32 	%r446, %r134, -1;
	setp.lt.u32 	%p148, %r446, 7;
	@%p148 bra 	$L__BB0_167;
	mul.wide.u32 	%rd184, %r664, 4;
	mov.u64 	%rd185, cm;
	add.s64 	%rd186, %rd185, %rd184;
	ld.const.f32 	%f520, [%rd186];
	add.s64 	%rd187, %rd4, %rd184;
	ld.local.f32 	%f521, [%rd187];
	fma.rn.f32 	%f522, %f520, %f521, %f782;
	ld.const.f32 	%f523, [%rd186+4];
	ld.local.f32 	%f524, [%rd187+4];
	fma.rn.f32 	%f525, %f523, %f524, %f522;
	ld.const.f32 	%f526, [%rd186+8];
	ld.local.f32 	%f527, [%rd187+8];
	fma.rn.f32 	%f528, %f526, %f527, %f525;
	ld.const.f32 	%f529, [%rd186+12];
	ld.local.f32 	%f530, [%rd187+12];
	fma.rn.f32 	%f531, %f529, %f530, %f528;
	ld.const.f32 	%f532, [%rd186+16];
	ld.local.f32 	%f533, [%rd187+16];
	fma.rn.f32 	%f534, %f532, %f533, %f531;
	ld.const.f32 	%f535, [%rd186+20];
	ld.local.f32 	%f536, [%rd187+20];
	fma.rn.f32 	%f537, %f535, %f536, %f534;
	ld.const.f32 	%f538, [%rd186+24];
	ld.local.f32 	%f539, [%rd187+24];
	fma.rn.f32 	%f540, %f538, %f539, %f537;
	ld.const.f32 	%f541, [%rd186+28];
	ld.local.f32 	%f542, [%rd187+28];
	fma.rn.f32 	%f782, %f541, %f542, %f540;
	add.s32 	%r664, %r664, 8;
$L__BB0_167:
	setp.eq.s32 	%p149, %r135, 0;
	@%p149 bra 	$L__BB0_172;
	add.s32 	%r447, %r135, -1;
	setp.lt.u32 	%p150, %r447, 3;
	@%p150 bra 	$L__BB0_170;
	mul.wide.u32 	%rd188, %r664, 4;
	mov.u64 	%rd189, cm;
	add.s64 	%rd190, %rd189, %rd188;
	ld.const.f32 	%f544, [%rd190];
	add.s64 	%rd191, %rd4, %rd188;
	ld.local.f32 	%f545, [%rd191];
	fma.rn.f32 	%f546, %f544, %f545, %f782;
	ld.const.f32 	%f547, [%rd190+4];
	ld.local.f32 	%f548, [%rd191+4];
	fma.rn.f32 	%f549, %f547, %f548, %f546;
	ld.const.f32 	%f550, [%rd190+8];
	ld.local.f32 	%f551, [%rd191+8];
	fma.rn.f32 	%f552, %f550, %f551, %f549;
	ld.const.f32 	%f553, [%rd190+12];
	ld.local.f32 	%f554, [%rd191+12];
	fma.rn.f32 	%f782, %f553, %f554, %f552;
	add.s32 	%r664, %r664, 4;
$L__BB0_170:
	setp.eq.s32 	%p151, %r140, 0;
	@%p151 bra 	$L__BB0_172;
	mul.wide.u32 	%rd192, %r664, 4;
	mov.u64 	%rd193, cm;
	add.s64 	%rd194, %rd193, %rd192;
	ld.const.f32 	%f555, [%rd194];
	add.s64 	%rd195, %rd4, %rd192;
	ld.local.f32 	%f556, [%rd195];
	fma.rn.f32 	%f782, %f555, %f556, %f782;
$L__BB0_172:
	ld.param.u32 	%r555, [_Z11conv_kernelPKfPfiiiiiiiii_param_7];
	ld.param.u32 	%r551, [_Z11conv_kernelPKfPfiiiiiiiii_param_6];
	add.s32 	%r448, %r149, %r6;
	mad.lo.s32 	%r168, %r448, %r555, %r7;
	setp.gt.s32 	%p152, %r168, -1;
	mul.lo.s32 	%r449, %r555, %r551;
	setp.lt.s32 	%p153, %r168, %r449;
	and.pred  	%p154, %p152, %p153;
	@%p154 bra 	$L__BB0_174;
	add.u64 	%rd196, %SP, 48;
	add.u64 	%rd197, %SPL, 48;
	st.local.v2.u32 	[%rd197], {%r168, %r1};
	st.local.u32 	[%rd197+8], %r20;
	mov.u64 	%rd198, $str;
	cvta.global.u64 	%rd199, %rd198;
	{ // callseq 2, 0
	.param .b64 param0;
	st.param.b64 	[param0], %rd199;
	.param .b64 param1;
	st.param.b64 	[param1], %rd196;
	.param .b32 retval0;
	call.uni (retval0), 
	vprintf, 
	(
	param0, 
	param1
	);
	ld.param.b32 	%r450, [retval0];
	} // callseq 2
$L__BB0_174:
	ld.param.u32 	%r537, [_Z11conv_kernelPKfPfiiiiiiiii_param_2];
	ld.param.u64 	%rd266, [_Z11conv_kernelPKfPfiiiiiiiii_param_1];
	setp.ge.s32 	%p155, %r141, %r537;
	cvta.to.global.u64 	%rd200, %rd266;
	mul.wide.s32 	%rd201, %r168, 4;
	add.s64 	%rd202, %rd200, %rd201;
	st.global.f32 	[%rd202], %f782;
	bar.sync 	0;
	@%p155 bra 	$L__BB0_189;
	ld.param.u32 	%r563, [_Z11conv_kernelPKfPfiiiiiiiii_param_9];
	mad.lo.s32 	%r452, %r141, %r563, %r1;
	shl.b32 	%r453, %r452, 2;
	mov.u32 	%r454, _ZZ11conv_kernelPKfPfiiiiiiiiiE2sm;
	add.s32 	%r169, %r454, %r453;
	st.shared.f32 	[%r169], %f774;
	@%p124 bra 	$L__BB0_189;
	setp.lt.u32 	%p157, %r130, 15;
	mov.b32 	%r668, 1;
	@%p157 bra 	$L__BB0_179;
	mov.b32 	%r666, 1;
$L__BB0_178:
	.pragma "nounroll";
	mul.wide.u32 	%rd203, %r666, 4;
	add.s64 	%rd204, %rd3, %rd203;
	ld.local.f32 	%f557, [%rd204];
	shl.b32 	%r457, %r666, 2;
	add.s32 	%r458, %r169, %r457;
	st.shared.f32 	[%r458], %f557;
	ld.local.f32 	%f558, [%rd204+4];
	st.shared.f32 	[%r458+4], %f558;
	ld.local.f32 	%f559, [%rd204+8];
	st.shared.f32 	[%r458+8], %f559;
	ld.local.f32 	%f560, [%rd204+12];
	st.shared.f32 	[%r458+12], %f560;
	ld.local.f32 	%f561, [%rd204+16];
	st.shared.f32 	[%r458+16], %f561;
	ld.local.f32 	%f562, [%rd204+20];
	st.shared.f32 	[%r458+20], %f562;
	ld.local.f32 	%f563, [%rd204+24];
	st.shared.f32 	[%r458+24], %f563;
	ld.local.f32 	%f564, [%rd204+28];
	st.shared.f32 	[%r458+28], %f564;
	ld.local.f32 	%f565, [%rd204+32];
	st.shared.f32 	[%r458+32], %f565;
	ld.local.f32 	%f566, [%rd204+36];
	st.shared.f32 	[%r458+36], %f566;
	ld.local.f32 	%f567, [%rd204+40];
	st.shared.f32 	[%r458+40], %f567;
	ld.local.f32 	%f568, [%rd204+44];
	st.shared.f32 	[%r458+44], %f568;
	ld.local.f32 	%f569, [%rd204+48];
	st.shared.f32 	[%r458+48], %f569;
	ld.local.f32 	%f570, [%rd204+52];
	st.shared.f32 	[%r458+52], %f570;
	ld.local.f32 	%f571, [%rd204+56];
	st.shared.f32 	[%r458+56], %f571;
	ld.local.f32 	%f572, [%rd204+60];
	st.shared.f32 	[%r458+60], %f572;
	add.s32 	%r668, %r666, 16;
	add.s32 	%r459, %r666, 15;
	and.b32  	%r460, %r129, -16;
	setp.ne.s32 	%p158, %r459, %r460;
	mov.u32 	%r666, %r668;
	@%p158 bra 	$L__BB0_178;
$L__BB0_179:
	and.b32  	%r461, %r129, 15;
	setp.eq.s32 	%p159, %r461, 0;
	@%p159 bra 	$L__BB0_189;
	setp.lt.u32 	%p160, %r131, 7;
	@%p160 bra 	$L__BB0_182;
	mul.wide.u32 	%rd205, %r668, 4;
	add.s64 	%rd206, %rd3, %rd205;
	ld.local.f32 	%f573, [%rd206];
	shl.b32 	%r462, %r668, 2;
	add.s32 	%r463, %r169, %r462;
	st.shared.f32 	[%r463], %f573;
	ld.local.f32 	%f574, [%rd206+4];
	st.shared.f32 	[%r463+4], %f574;
	ld.local.f32 	%f575, [%rd206+8];
	st.shared.f32 	[%r463+8], %f575;
	ld.local.f32 	%f576, [%rd206+12];
	st.shared.f32 	[%r463+12], %f576;
	ld.local.f32 	%f577, [%rd206+16];
	st.shared.f32 	[%r463+16], %f577;
	ld.local.f32 	%f578, [%rd206+20];
	st.shared.f32 	[%r463+20], %f578;
	ld.local.f32 	%f579, [%rd206+24];
	st.shared.f32 	[%r463+24], %f579;
	ld.local.f32 	%f580, [%rd206+28];
	st.shared.f32 	[%r463+28], %f580;
	add.s32 	%r668, %r668, 8;
$L__BB0_182:
	setp.eq.s32 	%p161, %r136, 0;
	@%p161 bra 	$L__BB0_189;
	setp.lt.u32 	%p162, %r132, 3;
	@%p162 bra 	$L__BB0_185;
	mul.wide.u32 	%rd207, %r668, 4;
	add.s64 	%rd208, %rd3, %rd207;
	ld.local.f32 	%f581, [%rd208];
	shl.b32 	%r464, %r668, 2;
	add.s32 	%r465, %r169, %r464;
	st.shared.f32 	[%r465], %f581;
	ld.local.f32 	%f582, [%rd208+4];
	st.shared.f32 	[%r465+4], %f582;
	ld.local.f32 	%f583, [%rd208+8];
	st.shared.f32 	[%r465+8], %f583;
	ld.local.f32 	%f584, [%rd208+12];
	st.shared.f32 	[%r465+12], %f584;
	add.s32 	%r668, %r668, 4;
$L__BB0_185:
	setp.eq.s32 	%p163, %r137, 0;
	@%p163 bra 	$L__BB0_189;
	setp.eq.s32 	%p164, %r137, 1;
	mul.wide.u32 	%rd209, %r668, 4;
	add.s64 	%rd30, %rd3, %rd209;
	ld.local.f32 	%f585, [%rd30];
	shl.b32 	%r466, %r668, 2;
	add.s32 	%r177, %r169, %r466;
	st.shared.f32 	[%r177], %f585;
	@%p164 bra 	$L__BB0_189;
	setp.eq.s32 	%p165, %r137, 2;
	ld.local.f32 	%f586, [%rd30+4];
	st.shared.f32 	[%r177+4], %f586;
	@%p165 bra 	$L__BB0_189;
	ld.local.f32 	%f587, [%rd30+8];
	st.shared.f32 	[%r177+8], %f587;
$L__BB0_189:
	ld.param.u32 	%r538, [_Z11conv_kernelPKfPfiiiiiiiii_param_2];
	bar.sync 	0;
	add.s32 	%r652, %r141, 1;
	setp.ne.s32 	%p166, %r141, %r538;
	@%p166 bra 	$L__BB0_144;
	bra.uni 	$L__BB0_77;
$L__BB0_190:
	ld.param.u32 	%r596, [_Z11conv_kernelPKfPfiiiiiiiii_param_10];
	ld.param.u32 	%r562, [_Z11conv_kernelPKfPfiiiiiiiii_param_9];
	setp.lt.u32 	%p135, %r129, 7;
	mad.lo.s32 	%r151, %r657, %r562, %r1;
	sub.s32 	%r418, %r596, %r141;
	add.s32 	%r419, %r418, %r657;
	mul.lo.s32 	%r152, %r419, %r596;
	mov.b32 	%r660, 0;
	@%p135 bra 	$L__BB0_193;
	mov.b32 	%r658, 0;
$L__BB0_192:
	.pragma "nounroll";
	add.s32 	%r421, %r151, %r658;
	shl.b32 	%r422, %r421, 2;
	mov.u32 	%r423, _ZZ11conv_kernelPKfPfiiiiiiiiiE2sm;
	add.s32 	%r424, %r423, %r422;
	ld.shared.f32 	%f453, [%r424];
	add.s32 	%r425, %r658, %r152;
	mul.wide.s32 	%rd172, %r425, 4;
	add.s64 	%rd173, %rd4, %rd172;
	st.local.f32 	[%rd173], %f453;
	ld.shared.f32 	%f454, [%r424+4];
	st.local.f32 	[%rd173+4], %f454;
	ld.shared.f32 	%f455, [%r424+8];
	st.local.f32 	[%rd173+8], %f455;
	ld.shared.f32 	%f456, [%r424+12];
	st.local.f32 	[%rd173+12], %f456;
	ld.shared.f32 	%f457, [%r424+16];
	st.local.f32 	[%rd173+16], %f457;
	ld.shared.f32 	%f458, [%r424+20];
	st.local.f32 	[%rd173+20], %f458;
	ld.shared.f32 	%f459, [%r424+24];
	st.local.f32 	[%rd173+24], %f459;
	ld.shared.f32 	%f460, [%r424+28];
	st.local.f32 	[%rd173+28], %f460;
	add.s32 	%r658, %r658, 8;
	setp.ne.s32 	%p136, %r658, %r138;
	mov.u32 	%r660, %r138;
	@%p136 bra 	$L__BB0_192;
$L__BB0_193:
	setp.eq.s32 	%p137, %r133, 0;
	@%p137 bra 	$L__BB0_201;
	add.s32 	%r426, %r133, -1;
	setp.lt.u32 	%p138, %r426, 3;
	@%p138 bra 	$L__BB0_196;
	add.s32 	%r427, %r151, %r660;
	shl.b32 	%r428, %r427, 2;
	mov.u32 	%r429, _ZZ11conv_kernelPKfPfiiiiiiiiiE2sm;
	add.s32 	%r430, %r429, %r428;
	ld.shared.f32 	%f461, [%r430];
	add.s32 	%r431, %r660, %r152;
	mul.wide.s32 	%rd174, %r431, 4;
	add.s64 	%rd175, %rd4, %rd174;
	st.local.f32 	[%rd175], %f461;
	ld.shared.f32 	%f462, [%r430+4];
	st.local.f32 	[%rd175+4], %f462;
	ld.shared.f32 	%f463, [%r430+8];
	st.local.f32 	[%rd175+8], %f463;
	ld.shared.f32 	%f464, [%r430+12];
	st.local.f32 	[%rd175+12], %f464;
	add.s32 	%r660, %r660, 4;
$L__BB0_196:
	ld.param.u32 	%r597, [_Z11conv_kernelPKfPfiiiiiiiii_param_10];
	and.b32  	%r432, %r597, 3;
	setp.eq.s32 	%p139, %r432, 0;
	@%p139 bra 	$L__BB0_201;
	setp.eq.s32 	%p140, %r432, 1;
	@%p140 bra 	$L__BB0_199;
	add.s32 	%r433, %r151, %r660;
	shl.b32 	%r434, %r433, 2;
	mov.u32 	%r435, _ZZ11conv_kernelPKfPfiiiiiiiiiE2sm;
	add.s32 	%r436, %r435, %r434;
	ld.shared.f32 	%f465, [%r436];
	add.s32 	%r437, %r660, %r152;
	mul.wide.s32 	%rd176, %r437, 4;
	add.s64 	%rd177, %rd4, %rd176;
	st.local.f32 	[%rd177], %f465;
	ld.shared.f32 	%f466, [%r436+4];
	st.local.f32 	[%rd177+4], %f466;
	add.s32 	%r660, %r660, 2;
$L__BB0_199:
	ld.param.u32 	%r598, [_Z11conv_kernelPKfPfiiiiiiiii_param_10];
	and.b32  	%r438, %r598, 1;
	setp.eq.b32 	%p141, %r438, 1;
	not.pred 	%p142, %p141;
	@%p142 bra 	$L__BB0_201;
	add.s32 	%r439, %r151, %r660;
	shl.b32 	%r440, %r439, 2;
	mov.u32 	%r441, _ZZ11conv_kernelPKfPfiiiiiiiiiE2sm;
	add.s32 	%r442, %r441, %r440;
	ld.shared.f32 	%f467, [%r442];
	add.s32 	%r443, %r660, %r152;
	mul.wide.s32 	%rd178, %r443, 4;
	add.s64 	%rd179, %rd4, %rd178;
	st.local.f32 	[%rd179], %f467;
$L__BB0_201:
	add.s32 	%r657, %r657, 1;
	setp.lt.s32 	%p143, %r657, %r141;
	@%p143 bra 	$L__BB0_190;
	bra.uni 	$L__BB0_160;
$L__BB0_202:
	setp.ne.s32 	%p73, %r5, 0;
	@%p73 bra 	$L__BB0_77;
	ld.param.u32 	%r584, [_Z11conv_kernelPKfPfiiiiiiiii_param_10];
	sub.s32 	%r340, %r3, %r584;
	add.s32 	%r341, %r340, 1;
	setp.ge.s32 	%p74, %r1, %r341;
	@%p74 bra 	$L__BB0_77;
	ld.param.u32 	%r533, [_Z11conv_kernelPKfPfiiiiiiiii_param_2];
	setp.lt.s32 	%p75, %r533, 1;
	@%p75 bra 	$L__BB0_77;
	ld.param.u32 	%r670, [_Z11conv_kernelPKfPfiiiiiiiii_param_10];
	sub.s32 	%r342, %r3, %r670;
	setp.eq.s32 	%p76, %r1, %r342;
	setp.gt.s32 	%p77, %r670, 1;
	and.pred  	%p5, %p76, %p77;
	mul.lo.s32 	%r179, %r670, %r670;
	max.u32 	%r343, %r179, 1;
	add.s32 	%r180, %r670, -1;
	add.s32 	%r181, %r670, -2;
	add.s32 	%r344, %r670, 15;
	and.b32  	%r345, %r344, 15;
	add.s32 	%r182, %r345, -1;
	add.s32 	%r346, %r670, 7;
	and.b32  	%r347, %r346, 7;
	add.s32 	%r183, %r347, -1;
	and.b32  	%r184, %r670, 7;
	and.b32  	%r185, %r343, 13;
	and.b32  	%r186, %r343, 5;
	and.b32  	%r187, %r344, 7;
	and.b32  	%r188, %r346, 3;
	and.b32  	%r189, %r343, -16;
	and.b32  	%r190, %r343, 1;
	not.pred 	%p78, %p5;
$L__BB0_206:
	ld.param.u32 	%r546, [_Z11conv_kernelPKfPfiiiiiiiii_param_5];
	mad.lo.s32 	%r348, %r670, %r546, %r20;
	mul.wide.s32 	%rd106, %r348, 4;
	add.s64 	%rd31, %rd11, %rd106;
	ld.global.f32 	%f44, [%rd31];
	@%p78 bra 	$L__BB0_220;
	setp.lt.u32 	%p79, %r181, 15;
	mov.b32 	%r673, 1;
	@%p79 bra 	$L__BB0_210;
	mov.b32 	%r671, 1;
$L__BB0_209:
	.pragma "nounroll";
	mul.wide.u32 	%rd107, %r671, 4;
	add.s64 	%rd108, %rd31, %rd107;
	ld.global.f32 	%f255, [%rd108];
	add.s64 	%rd109, %rd1, %rd107;
	st.local.f32 	[%rd109], %f255;
	ld.global.f32 	%f256, [%rd108+4];
	st.local.f32 	[%rd109+4], %f256;
	ld.global.f32 	%f257, [%rd108+8];
	st.local.f32 	[%rd109+8], %f257;
	ld.global.f32 	%f258, [%rd108+12];
	st.local.f32 	[%rd109+12], %f258;
	ld.global.f32 	%f259, [%rd108+16];
	st.local.f32 	[%rd109+16], %f259;
	ld.global.f32 	%f260, [%rd108+20];
	st.local.f32 	[%rd109+20], %f260;
	ld.global.f32 	%f261, [%rd108+24];
	st.local.f32 	[%rd109+24], %f261;
	ld.global.f32 	%f262, [%rd108+28];
	st.local.f32 	[%rd109+28], %f262;
	ld.global.f32 	%f263, [%rd108+32];
	st.local.f32 	[%rd109+32], %f263;
	ld.global.f32 	%f264, [%rd108+36];
	st.local.f32 	[%rd109+36], %f264;
	ld.global.f32 	%f265, [%rd108+40];
	st.local.f32 	[%rd109+40], %f265;
	ld.global.f32 	%f266, [%rd108+44];
	st.local.f32 	[%rd109+44], %f266;
	ld.global.f32 	%f267, [%rd108+48];
	st.local.f32 	[%rd109+48], %f267;
	ld.global.f32 	%f268, [%rd108+52];
	st.local.f32 	[%rd109+52], %f268;
	ld.global.f32 	%f269, [%rd108+56];
	st.local.f32 	[%rd109+56], %f269;
	ld.global.f32 	%f270, [%rd108+60];
	st.local.f32 	[%rd109+60], %f270;
	add.s32 	%r673, %r671, 16;
	add.s32 	%r351, %r671, 15;
	and.b32  	%r352, %r180, -16;
	setp.ne.s32 	%p80, %r351, %r352;
	mov.u32 	%r671, %r673;
	@%p80 bra 	$L__BB0_209;
$L__BB0_210:
	and.b32  	%r353, %r180, 15;
	setp.eq.s32 	%p81, %r353, 0;
	@%p81 bra 	$L__BB0_220;
	setp.lt.u32 	%p82, %r182, 7;
	@%p82 bra 	$L__BB0_213;
	mul.wide.s32 	%rd110, %r673, 4;
	add.s64 	%rd111, %rd31, %rd110;
	ld.global.f32 	%f271, [%rd111];
	mul.wide.u32 	%rd112, %r673, 4;
	add.s64 	%rd113, %rd1, %rd112;
	st.local.f32 	[%rd113], %f271;
	ld.global.f32 	%f272, [%rd111+4];
	st.local.f32 	[%rd113+4], %f272;
	ld.global.f32 	%f273, [%rd111+8];
	st.local.f32 	[%rd113+8], %f273;
	ld.global.f32 	%f274, [%rd111+12];
	st.local.f32 	[%rd113+12], %f274;
	ld.global.f32 	%f275, [%rd111+16];
	st.local.f32 	[%rd113+16], %f275;
	ld.global.f32 	%f276, [%rd111+20];
	st.local.f32 	[%rd113+20], %f276;
	ld.global.f32 	%f277, [%rd111+24];
	st.local.f32 	[%rd113+24], %f277;
	ld.global.f32 	%f278, [%rd111+28];
	st.local.f32 	[%rd113+28], %f278;
	add.s32 	%r673, %r673, 8;
$L__BB0_213:
	setp.eq.s32 	%p83, %r187, 0;
	@%p83 bra 	$L__BB0_220;
	setp.lt.u32 	%p84, %r183, 3;
	@%p84 bra 	$L__BB0_216;
	mul.wide.s32 	%rd114, %r673, 4;
	add.s64 	%rd115, %rd31, %rd114;
	ld.global.f32 	%f279, [%rd115];
	mul.wide.u32 	%rd116, %r673, 4;
	add.s64 	%rd117, %rd1, %rd116;
	st.local.f32 	[%rd117], %f279;
	ld.global.f32 	%f280, [%rd115+4];
	st.local.f32 	[%rd117+4], %f280;
	ld.global.f32 	%f281, [%rd115+8];
	st.local.f32 	[%rd117+8], %f281;
	ld.global.f32 	%f282, [%rd115+12];
	st.local.f32 	[%rd117+12], %f282;
	add.s32 	%r673, %r673, 4;
$L__BB0_216:
	setp.eq.s32 	%p85, %r188, 0;
	@%p85 bra 	$L__BB0_220;
	setp.eq.s32 	%p86, %r188, 1;
	mul.wide.s32 	%rd118, %r673, 4;
	add.s64 	%rd32, %rd31, %rd118;
	ld.global.f32 	%f283, [%rd32];
	mul.wide.u32 	%rd119, %r673, 4;
	add.s64 	%rd33, %rd1, %rd119;
	st.local.f32 	[%rd33], %f283;
	@%p86 bra 	$L__BB0_220;
	setp.eq.s32 	%p87, %r188, 2;
	ld.global.f32 	%f284, [%rd32+4];
	st.local.f32 	[%rd33+4], %f284;
	@%p87 bra 	$L__BB0_220;
	ld.global.f32 	%f285, [%rd32+8];
	st.local.f32 	[%rd33+8], %f285;
$L__BB0_220:
	ld.param.u32 	%r586, [_Z11conv_kernelPKfPfiiiiiiiii_param_10];
	setp.lt.s32 	%p88, %r586, 1;
	sub.s32 	%r199, %r670, %r586;
	mov.u32 	%r675, %r199;
	@%p88 bra 	$L__BB0_221;
	bra.uni 	$L__BB0_250;
$L__BB0_221:
	ld.param.u32 	%r591, [_Z11conv_kernelPKfPfiiiiiiiii_param_10];
	setp.eq.s32 	%p98, %r591, 0;
	mov.f32 	%f790, 0f00000000;
	@%p98 bra 	$L__BB0_233;
	setp.lt.u32 	%p99, %r179, 16;
	mov.f32 	%f790, 0f00000000;
	mov.b32 	%r682, 0;
	@%p99 bra 	$L__BB0_225;
	mov.f32 	%f790, 0f00000000;
	mov.b32 	%r680, 0;
$L__BB0_224:
	.pragma "nounroll";
	mul.wide.u32 	%rd128, %r680, 4;
	mov.u64 	%rd129, cm;
	add.s64 	%rd130, %rd129, %rd128;
	ld.const.f32 	%f305, [%rd130];
	add.s64 	%rd131, %rd2, %rd128;
	ld.local.f32 	%f306, [%rd131];
	fma.rn.f32 	%f307, %f305, %f306, %f790;
	ld.const.f32 	%f308, [%rd130+4];
	ld.local.f32 	%f309, [%rd131+4];
	fma.rn.f32 	%f310, %f308, %f309, %f307;
	ld.const.f32 	%f311, [%rd130+8];
	ld.local.f32 	%f312, [%rd131+8];
	fma.rn.f32 	%f313, %f311, %f312, %f310;
	ld.const.f32 	%f314, [%rd130+12];
	ld.local.f32 	%f315, [%rd131+12];
	fma.rn.f32 	%f316, %f314, %f315, %f313;
	ld.const.f32 	%f317, [%rd130+16];
	ld.local.f32 	%f318, [%rd131+16];
	fma.rn.f32 	%f319, %f317, %f318, %f316;
	ld.const.f32 	%f320, [%rd130+20];
	ld.local.f32 	%f321, [%rd131+20];
	fma.rn.f32 	%f322, %f320, %f321, %f319;
	ld.const.f32 	%f323, [%rd130+24];
	ld.local.f32 	%f324, [%rd131+24];
	fma.rn.f32 	%f325, %f323, %f324, %f322;
	ld.const.f32 	%f326, [%rd130+28];
	ld.local.f32 	%f327, [%rd131+28];
	fma.rn.f32 	%f328, %f326, %f327, %f325;
	ld.const.f32 	%f329, [%rd130+32];
	ld.local.f32 	%f330, [%rd131+32];
	fma.rn.f32 	%f331, %f329, %f330, %f328;
	ld.const.f32 	%f332, [%rd130+36];
	ld.local.f32 	%f333, [%rd131+36];
	fma.rn.f32 	%f334, %f332, %f333, %f331;
	ld.const.f32 	%f335, [%rd130+40];
	ld.local.f32 	%f336, [%rd131+40];
	fma.rn.f32 	%f337, %f335, %f336, %f334;
	ld.const.f32 	%f338, [%rd130+44];
	ld.local.f32 	%f339, [%rd131+44];
	fma.rn.f32 	%f340, %f338, %f339, %f337;
	ld.const.f32 	%f341, [%rd130+48];
	ld.local.f32 	%f342, [%rd131+48];
	fma.rn.f32 	%f343, %f341, %f342, %f340;
	ld.const.f32 	%f344, [%rd130+52];
	ld.local.f32 	%f345, [%rd131+52];
	fma.rn.f32 	%f346, %f344, %f345, %f343;
	ld.const.f32 	%f347, [%rd130+56];
	ld.local.f32 	%f348, [%rd131+56];
	fma.rn.f32 	%f349, %f347, %f348, %f346;
	ld.const.f32 	%f350, [%rd130+60];
	ld.local.f32 	%f351, [%rd131+60];
	fma.rn.f32 	%f790, %f350, %f351, %f349;
	add.s32 	%r680, %r680, 16;
	setp.ne.s32 	%p100, %r680, %r189;
	mov.u32 	%r682, %r189;
	@%p100 bra 	$L__BB0_224;
$L__BB0_225:
	setp.eq.s32 	%p101, %r185, 0;
	@%p101 bra 	$L__BB0_233;
	add.s32 	%r383, %r185, -1;
	setp.lt.u32 	%p102, %r383, 7;
	@%p102 bra 	$L__BB0_228;
	mul.wide.u32 	%rd132, %r682, 4;
	mov.u64 	%rd133, cm;
	add.s64 	%rd134, %rd133, %rd132;
	ld.const.f32 	%f353, [%rd134];
	add.s64 	%rd135, %rd2, %rd132;
	ld.local.f32 	%f354, [%rd135];
	fma.rn.f32 	%f355, %f353, %f354, %f790;
	ld.const.f32 	%f356, [%rd134+4];
	ld.local.f32 	%f357, [%rd135+4];
	fma.rn.f32 	%f358, %f356, %f357, %f355;
	ld.const.f32 	%f359, [%rd134+8];
	ld.local.f32 	%f360, [%rd135+8];
	fma.rn.f32 	%f361, %f359, %f360, %f358;
	ld.const.f32 	%f362, [%rd134+12];
	ld.local.f32 	%f363, [%rd135+12];
	fma.rn.f32 	%f364, %f362, %f363, %f361;
	ld.const.f32 	%f365, [%rd134+16];
	ld.local.f32 	%f366, [%rd135+16];
	fma.rn.f32 	%f367, %f365, %f366, %f364;
	ld.const.f32 	%f368, [%rd134+20];
	ld.local.f32 	%f369, [%rd135+20];
	fma.rn.f32 	%f370, %f368, %f369, %f367;
	ld.const.f32 	%f371, [%rd134+24];
	ld.local.f32 	%f372, [%rd135+24];
	fma.rn.f32 	%f373, %f371, %f372, %f370;
	ld.const.f32 	%f374, [%rd134+28];
	ld.local.f32 	%f375, [%rd135+28];
	fma.rn.f32 	%f790, %f374, %f375, %f373;
	add.s32 	%r682, %r682, 8;
$L__BB0_228:
	setp.eq.s32 	%p103, %r186, 0;
	@%p103 bra 	$L__BB0_233;
	add.s32 	%r384, %r186, -1;
	setp.lt.u32 	%p104, %r384, 3;
	@%p104 bra 	$L__BB0_231;
	mul.wide.u32 	%rd136, %r682, 4;
	mov.u64 	%rd137, cm;
	add.s64 	%rd138, %rd137, %rd136;
	ld.const.f32 	%f377, [%rd138];
	add.s64 	%rd139, %rd2, %rd136;
	ld.local.f32 	%f378, [%rd139];
	fma.rn.f32 	%f379, %f377, %f378, %f790;
	ld.const.f32 	%f380, [%rd138+4];
	ld.local.f32 	%f381, [%rd139+4];
	fma.rn.f32 	%f382, %f380, %f381, %f379;
	ld.const.f32 	%f383, [%rd138+8];
	ld.local.f32 	%f384, [%rd139+8];
	fma.rn.f32 	%f385, %f383, %f384, %f382;
	ld.const.f32 	%f386, [%rd138+12];
	ld.local.f32 	%f387, [%rd139+12];
	fma.rn.f32 	%f790, %f386, %f387, %f385;
	add.s32 	%r682, %r682, 4;
$L__BB0_231:
	setp.eq.s32 	%p105, %r190, 0;
	@%p105 bra 	$L__BB0_233;
	mul.wide.u32 	%rd140, %r682, 4;
	mov.u64 	%rd141, cm;
	add.s64 	%rd142, %rd141, %rd140;
	ld.const.f32 	%f388, [%rd142];
	add.s64 	%rd143, %rd2, %rd140;
	ld.local.f32 	%f389, [%rd143];
	fma.rn.f32 	%f790, %f388, %f389, %f790;
$L__BB0_233:
	ld.param.u32 	%r554, [_Z11conv_kernelPKfPfiiiiiiiii_param_7];
	ld.param.u32 	%r550, [_Z11conv_kernelPKfPfiiiiiiiii_param_6];
	add.s32 	%r385, %r199, %r6;
	mad.lo.s32 	%r219, %r385, %r554, %r7;
	setp.gt.s32 	%p106, %r219, -1;
	mul.lo.s32 	%r386, %r554, %r550;
	setp.lt.s32 	%p107, %r219, %r386;
	and.pred  	%p108, %p106, %p107;
	@%p108 bra 	$L__BB0_235;
	add.u64 	%rd144, %SP, 48;
	add.u64 	%rd145, %SPL, 48;
	st.local.v2.u32 	[%rd145], {%r219, %r1};
	st.local.u32 	[%rd145+8], %r20;
	mov.u64 	%rd146, $str;
	cvta.global.u64 	%rd147, %rd146;
	{ // callseq 1, 0
	.param .b64 param0;
	st.param.b64 	[param0], %rd147;
	.param .b64 param1;
	st.param.b64 	[param1], %rd144;
	.param .b32 retval0;
	call.uni (retval0), 
	vprintf, 
	(
	param0, 
	param1
	);
	ld.param.b32 	%r387, [retval0];
	} // callseq 1
$L__BB0_235:
	ld.param.u32 	%r561, [_Z11conv_kernelPKfPfiiiiiiiii_param_9];
	ld.param.u64 	%rd265, [_Z11conv_kernelPKfPfiiiiiiiii_param_1];
	cvta.to.global.u64 	%rd148, %rd265;
	mul.wide.s32 	%rd149, %r219, 4;
	add.s64 	%rd150, %rd148, %rd149;
	st.global.f32 	[%rd150], %f790;
	bar.sync 	0;
	mad.lo.s32 	%r389, %r670, %r561, %r1;
	shl.b32 	%r390, %r389, 2;
	mov.u32 	%r391, _ZZ11conv_kernelPKfPfiiiiiiiiiE2sm;
	add.s32 	%r220, %r391, %r390;
	st.shared.f32 	[%r220], %f44;
	@%p78 bra 	$L__BB0_249;
	setp.lt.u32 	%p110, %r181, 15;
	mov.b32 	%r686, 1;
	@%p110 bra 	$L__BB0_239;
	mov.b32 	%r684, 1;
$L__BB0_238:
	.pragma "nounroll";
	mul.wide.u32 	%rd151, %r684, 4;
	add.s64 	%rd152, %rd1, %rd151;
	ld.local.f32 	%f390, [%rd152];
	shl.b32 	%r394, %r684, 2;
	add.s32 	%r395, %r220, %r394;
	st.shared.f32 	[%r395], %f390;
	ld.local.f32 	%f391, [%rd152+4];
	st.shared.f32 	[%r395+4], %f391;
	ld.local.f32 	%f392, [%rd152+8];
	st.shared.f32 	[%r395+8], %f392;
	ld.local.f32 	%f393, [%rd152+12];
	st.shared.f32 	[%r395+12], %f393;
	ld.local.f32 	%f394, [%rd152+16];
	st.shared.f32 	[%r395+16], %f394;
	ld.local.f32 	%f395, [%rd152+20];
	st.shared.f32 	[%r395+20], %f395;
	ld.local.f32 	%f396, [%rd152+24];
	st.shared.f32 	[%r395+24], %f396;
	ld.local.f32 	%f397, [%rd152+28];
	st.shared.f32 	[%r395+28], %f397;
	ld.local.f32 	%f398, [%rd152+32];
	st.shared.f32 	[%r395+32], %f398;
	ld.local.f32 	%f399, [%rd152+36];
	st.shared.f32 	[%r395+36], %f399;
	ld.local.f32 	%f400, [%rd152+40];
	st.shared.f32 	[%r395+40], %f400;
	ld.local.f32 	%f401, [%rd152+44];
	st.shared.f32 	[%r395+44], %f401;
	ld.local.f32 	%f402, [%rd152+48];
	st.shared.f32 	[%r395+48], %f402;
	ld.local.f32 	%f403, [%rd152+52];
	st.shared.f32 	[%r395+52], %f403;
	ld.local.f32 	%f404, [%rd152+56];
	st.shared.f32 	[%r395+56], %f404;
	ld.local.f32 	%f405, [%rd152+60];
	st.shared.f32 	[%r395+60], %f405;
	add.s32 	%r686, %r684, 16;
	add.s32 	%r396, %r684, 15;
	and.b32  	%r397, %r180, -16;
	setp.ne.s32 	%p111, %r396, %r397;
	mov.u32 	%r684, %r686;
	@%p111 bra 	$L__BB0_238;
$L__BB0_239:
	and.b32  	%r398, %r180, 15;
	setp.eq.s32 	%p112, %r398, 0;
	@%p112 bra 	$L__BB0_249;
	setp.lt.u32 	%p113, %r182, 7;
	@%p113 bra 	$L__BB0_242;
	mul.wide.u32 	%rd153, %r686, 4;
	add.s64 	%rd154, %rd1, %rd153;
	ld.local.f32 	%f406, [%rd154];
	shl.b32 	%r399, %r686, 2;
	add.s32 	%r400, %r220, %r399;
	st.shared.f32 	[%r400], %f406;
	ld.local.f32 	%f407, [%rd154+4];
	st.shared.f32 	[%r400+4], %f407;
	ld.local.f32 	%f408, [%rd154+8];
	st.shared.f32 	[%r400+8], %f408;
	ld.local.f32 	%f409, [%rd154+12];
	st.shared.f32 	[%r400+12], %f409;
	ld.local.f32 	%f410, [%rd154+16];
	st.shared.f32 	[%r400+16], %f410;
	ld.local.f32 	%f411, [%rd154+20];
	st.shared.f32 	[%r400+20], %f411;
	ld.local.f32 	%f412, [%rd154+24];
	st.shared.f32 	[%r400+24], %f412;
	ld.local.f32 	%f413, [%rd154+28];
	st.shared.f32 	[%r400+28], %f413;
	add.s32 	%r686, %r686, 8;
$L__BB0_242:
	setp.eq.s32 	%p114, %r187, 0;
	@%p114 bra 	$L__BB0_249;
	setp.lt.u32 	%p115, %r183, 3;
	@%p115 bra 	$L__BB0_245;
	mul.wide.u32 	%rd155, %r686, 4;
	add.s64 	%rd156, %rd1, %rd155;
	ld.local.f32 	%f414, [%rd156];
	shl.b32 	%r401, %r686, 2;
	add.s32 	%r402, %r220, %r401;
	st.shared.f32 	[%r402], %f414;
	ld.local.f32 	%f415, [%rd156+4];
	st.shared.f32 	[%r402+4], %f415;
	ld.local.f32 	%f416, [%rd156+8];
	st.shared.f32 	[%r402+8], %f416;
	ld.local.f32 	%f417, [%rd156+12];
	st.shared.f32 	[%r402+12], %f417;
	add.s32 	%r686, %r686, 4;
$L__BB0_245:
	setp.eq.s32 	%p116, %r188, 0;
	@%p116 bra 	$L__BB0_249;
	setp.eq.s32 	%p117, %r188, 1;
	mul.wide.u32 	%rd157, %r686, 4;
	add.s64 	%rd34, %rd1, %rd157;
	ld.local.f32 	%f418, [%rd34];
	shl.b32 	%r403, %r686, 2;
	add.s32 	%r228, %r220, %r403;
	st.shared.f32 	[%r228], %f418;
	@%p117 bra 	$L__BB0_249;
	setp.eq.s32 	%p118, %r188, 2;
	ld.local.f32 	%f419, [%rd34+4];
	st.shared.f32 	[%r228+4], %f419;
	@%p118 bra 	$L__BB0_249;
	ld.local.f32 	%f420, [%rd34+8];
	st.shared.f32 	[%r228+8], %f420;
$L__BB0_249:
	ld.param.u32 	%r592, [_Z11conv_kernelPKfPfiiiiiiiii_param_10];
	ld.param.u32 	%r534, [_Z11conv_kernelPKfPfiiiiiiiii_param_2];
	bar.sync 	0;
	add.s32 	%r670, %r670, 1;
	add.s32 	%r404, %r592, %r534;
	setp.lt.s32 	%p119, %r670, %r404;
	@%p119 bra 	$L__BB0_206;
	bra.uni 	$L__BB0_77;
$L__BB0_250:
	ld.param.u32 	%r587, [_Z11conv_kernelPKfPfiiiiiiiii_param_10];
	ld.param.u32 	%r560, [_Z11conv_kernelPKfPfiiiiiiiii_param_9];
	setp.lt.u32 	%p89, %r180, 7;
	mad.lo.s32 	%r201, %r675, %r560, %r1;
	sub.s32 	%r355, %r587, %r670;
	add.s32 	%r356, %r355, %r675;
	mul.lo.s32 	%r202, %r356, %r587;
	mov.b32 	%r678, 0;
	@%p89 bra 	$L__BB0_253;
	mov.b32 	%r676, 0;
$L__BB0_252:
	.pragma "nounroll";
	ld.param.u32 	%r588, [_Z11conv_kernelPKfPfiiiiiiiii_param_10];
	add.s32 	%r358, %r201, %r676;
	shl.b32 	%r359, %r358, 2;
	mov.u32 	%r360, _ZZ11conv_kernelPKfPfiiiiiiiiiE2sm;
	add.s32 	%r361, %r360, %r359;
	ld.shared.f32 	%f286, [%r361];
	add.s32 	%r362, %r676, %r202;
	mul.wide.s32 	%rd120, %r362, 4;
	add.s64 	%rd121, %rd2, %rd120;
	st.local.f32 	[%rd121], %f286;
	ld.shared.f32 	%f287, [%r361+4];
	st.local.f32 	[%rd121+4], %f287;
	ld.shared.f32 	%f288, [%r361+8];
	st.local.f32 	[%rd121+8], %f288;
	ld.shared.f32 	%f289, [%r361+12];
	st.local.f32 	[%rd121+12], %f289;
	ld.shared.f32 	%f290, [%r361+16];
	st.local.f32 	[%rd121+16], %f290;
	ld.shared.f32 	%f291, [%r361+20];
	st.local.f32 	[%rd121+20], %f291;
	ld.shared.f32 	%f292, [%r361+24];
	st.local.f32 	[%rd121+24], %f292;
	ld.shared.f32 	%f293, [%r361+28];
	st.local.f32 	[%rd121+28], %f293;
	add.s32 	%r676, %r676, 8;
	and.b32  	%r678, %r588, 2147483640;
	setp.ne.s32 	%p90, %r676, %r678;
	@%p90 bra 	$L__BB0_252;
$L__BB0_253:
	setp.eq.s32 	%p91, %r184, 0;
	@%p91 bra 	$L__BB0_261;
	add.s32 	%r363, %r184, -1;
	setp.lt.u32 	%p92, %r363, 3;
	@%p92 bra 	$L__BB0_256;
	add.s32 	%r364, %r201, %r678;
	shl.b32 	%r365, %r364, 2;
	mov.u32 	%r366, _ZZ11conv_kernelPKfPfiiiiiiiiiE2sm;
	add.s32 	%r367, %r366, %r365;
	ld.shared.f32 	%f294, [%r367];
	add.s32 	%r368, %r678, %r202;
	mul.wide.s32 	%rd122, %r368, 4;
	add.s64 	%rd123, %rd2, %rd122;
	st.local.f32 	[%rd123], %f294;
	ld.shared.f32 	%f295, [%r367+4];
	st.local.f32 	[%rd123+4], %f295;
	ld.shared.f32 	%f296, [%r367+8];
	st.local.f32 	[%rd123+8], %f296;
	ld.shared.f32 	%f297, [%r367+12];
	st.local.f32 	[%rd123+12], %f297;
	add.s32 	%r678, %r678, 4;
$L__BB0_256:
	ld.param.u32 	%r589, [_Z11conv_kernelPKfPfiiiiiiiii_param_10];
	and.b32  	%r369, %r589, 3;
	setp.eq.s32 	%p93, %r369, 0;
	@%p93 bra 	$L__BB0_261;
	setp.eq.s32 	%p94, %r369, 1;
	@%p94 bra 	$L__BB0_259;
	add.s32 	%r370, %r201, %r678;
	shl.b32 	%r371, %r370, 2;
	mov.u32 	%r372, _ZZ11conv_kernelPKfPfiiiiiiiiiE2sm;
	add.s32 	%r373, %r372, %r371;
	ld.shared.f32 	%f298, [%r373];
	add.s32 	%r374, %r678, %r202;
	mul.wide.s32 	%rd124, %r374, 4;
	add.s64 	%rd125, %rd2, %rd124;
	st.local.f32 	[%rd125], %f298;
	ld.shared.f32 	%f299, [%r373+4];
	st.local.f32 	[%rd125+4], %f299;
	add.s32 	%r678, %r678, 2;
$L__BB0_259:
	ld.param.u32 	%r590, [_Z11conv_kernelPKfPfiiiiiiiii_param_10];
	and.b32  	%r375, %r590, 1;
	setp.eq.b32 	%p95, %r375, 1;
	not.pred 	%p96, %p95;
	@%p96 bra 	$L__BB0_261;
	add.s32 	%r376, %r201, %r678;
	shl.b32 	%r377, %r376, 2;
	mov.u32 	%r378, _ZZ11conv_kernelPKfPfiiiiiiiiiE2sm;
	add.s32 	%r379, %r378, %r377;
	ld.shared.f32 	%f300, [%r379];
	add.s32 	%r380, %r678, %r202;
	mul.wide.s32 	%rd126, %r380, 4;
	add.s64 	%rd127, %rd2, %rd126;
	st.local.f32 	[%rd127], %f300;
$L__BB0_261:
	add.s32 	%r675, %r675, 1;
	setp.lt.s32 	%p97, %r675, %r670;
	@%p97 bra 	$L__BB0_250;
	bra.uni 	$L__BB0_221;

}


// ===== COMPILED SASS (sm_100) =====

	.target	sm_100

	.elftype	@"ET_EXEC"


//--------------------- .note.nv.tkinfo           --------------------------
	.section	.note.nv.tkinfo,"",@"SHT_NOTE"
	.sectionflags	@"SHF_NOTE_NV_TKINFO"
	.tkinfo
        /*0018*/ 	.word	0x00000002
        /*0030*/ 	.string	""
        /*0030*/ 	.string	"ptxas"
        /*0030*/ 	.string	"Cuda compilation tools, release 13.0, V13.0.88"
        /*0030*/ 	.string	"Build cuda_13.0.r13.0/compiler.36424714_0"
        /*0030*/ 	.string	"-arch sm_100 -m 64 "



//--------------------- .note.nv.cuinfo           --------------------------
	.section	.note.nv.cuinfo,"",@"SHT_NOTE"
	.sectionflags	@"SHF_NOTE_NV_CUINFO"
        /*0018*/ 	.short	0x0002
        /*001a*/ 	.short	0x0064
        /*001c*/ 	.short	0x0082
	.zero		2


//--------------------- .nv.info                  --------------------------
	.section	.nv.info,"",@"SHT_CUDA_INFO"
	.align	4


	//----- nvinfo : EIATTR_REGCOUNT
	.align		4
        /*0000*/ 	.byte	0x04, 0x2f
        /*0002*/ 	.short	(.L_3 - .L_2)
	.align		4
.L_2:
        /*0004*/ 	.word	index@(_Z11conv_kernelPKfPfiiiiiiiii)
        /*0008*/ 	.word	0x00000030


	//----- nvinfo : EIATTR_FRAME_SIZE
	.align		4
.L_3:
        /*000c*/ 	.byte	0x04, 0x11
        /*000e*/ 	.short	(.L_5 - .L_4)
	.align		4
.L_4:
        /*0010*/ 	.word	index@(_Z11conv_kernelPKfPfiiiiiiiii)
        /*0014*/ 	.word	0x00000040


	//----- nvinfo : EIATTR_MIN_STACK_SIZE
	.align		4
.L_5:
        /*0018*/ 	.byte	0x04, 0x12
        /*001a*/ 	.short	(.L_7 - .L_6)
	.align		4
.L_6:
        /*001c*/ 	.word	index@(_Z11conv_kernelPKfPfiiiiiiiii)
        /*0020*/ 	.word	0x00000040
.L_7:


//--------------------- .nv.compat                --------------------------
	.section	.nv.compat,"",@"SHT_CUDA_COMPAT_INFO"
	.align	4
        /*0000*/ 	.byte	0x02, 0x09, 0x00, 0x00, 0x02, 0x02, 0x01, 0x00, 0x02, 0x05, 0x05, 0x00, 0x03, 0x07, 0x01, 0x01
        /*0010*/ 	.byte	0x02, 0x03, 0x00, 0x00, 0x02, 0x06, 0x01, 0x00, 0x04, 0x0b, 0x08, 0x00, 0x09, 0x00, 0x00, 0x00
        /*0020*/ 	.byte	0x00, 0x00, 0x00, 0x00


//--------------------- .nv.info._Z11conv_kernelPKfPfiiiiiiiii --------------------------
	.section	.nv.info._Z11conv_kernelPKfPfiiiiiiiii,"",@"SHT_CUDA_INFO"
	.sectionflags	@""
	.align	4


	//----- nvinfo : EIATTR_CUDA_API_VERSION
	.align		4
        /*0000*/ 	.byte	0x04, 0x37
        /*0002*/ 	.short	(.L_9 - .L_8)
.L_8:
        /*0004*/ 	.word	0x00000082


	//----- nvinfo : EIATTR_KPARAM_INFO
	.align		4
.L_9:
        /*0008*/ 	.byte	0x04, 0x17
        /*000a*/ 	.short	(.L_11 - .L_10)
.L_10:
        /*000c*/ 	.word	0x00000000
        /*0010*/ 	.short	0x000a
        /*0012*/ 	.short	0x0030
        /*0014*/ 	.byte	0x00, 0xf0, 0x11, 0x00


	//----- nvinfo : EIATTR_KPARAM_INFO
	.align		4
.L_11:
        /*0018*/ 	.byte	0x04, 0x17
        /*001a*/ 	.short	(.L_13 - .L_12)
.L_12:
        /*001c*/ 	.word	0x00000000
        /*0020*/ 	.short	0x0009
        /*0022*/ 	.short	0x002c
        /*0024*/ 	.byte	0x00, 0xf0, 0x11, 0x00


	//----- nvinfo : EIATTR_KPARAM_INFO
	.align		4
.L_13:
        /*0028*/ 	.byte	0x04, 0x17
        /*002a*/ 	.short	(.L_15 - .L_14)
.L_14:
        /*002c*/ 	.word	0x00000000
        /*0030*/ 	.short	0x0008
        /*0032*/ 	.short	0x0028
        /*0034*/ 	.byte	0x00, 0xf0, 0x11, 0x00


	//----- nvinfo : EIATTR_KPARAM_INFO
	.align		4
.L_15:
        /*0038*/ 	.byte	0x04, 0x17
        /*003a*/ 	.short	(.L_17 - .L_16)
.L_16:
        /*003c*/ 	.word	0x00000000
        /*0040*/ 	.short	0x0007
        /*0042*/ 	.short	0x0024
        /*0044*/ 	.byte	0x00, 0xf0, 0x11, 0x00


	//----- nvinfo : EIATTR_KPARAM_INFO
	.align		4
.L_17:
        /*0048*/ 	.byte	0x04, 0x17
        /*004a*/ 	.short	(.L_19 - .L_18)
.L_18:
        /*004c*/ 	.word	0x00000000
        /*0050*/ 	.short	0x0006
        /*0052*/ 	.short	0x0020
        /*0054*/ 	.byte	0x00, 0xf0, 0x11, 0x00


	//----- nvinfo : EIATTR_KPARAM_INFO
	.align		4
.L_19:
        /*0058*/ 	.byte	0x04, 0x17
        /*005a*/ 	.short	(.L_21 - .L_20)
.L_20:
        /*005c*/ 	.word	0x00000000
        /*0060*/ 	.short	0x0005
        /*0062*/ 	.short	0x001c
        /*0064*/ 	.byte	0x00, 0xf0, 0x11, 0x00


	//----- nvinfo : EIATTR_KPARAM_INFO
	.align		4
.L_21:
        /*0068*/ 	.byte	0x04, 0x17
        /*006a*/ 	.short	(.L_23 - .L_22)
.L_22:
        /*006c*/ 	.word	0x00000000
        /*0070*/ 	.short	0x0004
        /*0072*/ 	.short	0x0018
        /*0074*/ 	.byte	0x00, 0xf0, 0x11, 0x00


	//----- nvinfo : EIATTR_KPARAM_INFO
	.align		4
.L_23:
        /*0078*/ 	.byte	0x04, 0x17
        /*007a*/ 	.short	(.L_25 - .L_24)
.L_24:
        /*007c*/ 	.word	0x00000000
        /*0080*/ 	.short	0x0003
        /*0082*/ 	.short	0x0014
        /*0084*/ 	.byte	0x00, 0xf0, 0x11, 0x00


	//----- nvinfo : EIATTR_KPARAM_INFO
	.align		4
.L_25:
        /*0088*/ 	.byte	0x04, 0x17
        /*008a*/ 	.short	(.L_27 - .L_26)
.L_26:
        /*008c*/ 	.word	0x00000000
        /*0090*/ 	.short	0x0002
        /*0092*/ 	.short	0x0010
        /*0094*/ 	.byte	0x00, 0xf0, 0x11, 0x00


	//----- nvinfo : EIATTR_KPARAM_INFO
	.align		4
.L_27:
        /*0098*/ 	.byte	0x04, 0x17
        /*009a*/ 	.short	(.L_29 - .L_28)
.L_28:
        /*009c*/ 	.word	0x00000000
        /*00a0*/ 	.short	0x0001
        /*00a2*/ 	.short	0x0008
        /*00a4*/ 	.byte	0x00, 0xf5, 0x21, 0x00


	//----- nvinfo : EIATTR_KPARAM_INFO
	.align		4
.L_29:
        /*00a8*/ 	.byte	0x04, 0x17
        /*00aa*/ 	.short	(.L_31 - .L_30)
.L_30:
        /*00ac*/ 	.word	0x00000000
        /*00b0*/ 	.short	0x0000
        /*00b2*/ 	.short	0x0000
        /*00b4*/ 	.byte	0x00, 0xf5, 0x21, 0x00


	//----- nvinfo : EIATTR_SPARSE_MMA_MASK
	.align		4
.L_31:
        /*00b8*/ 	.byte	0x03, 0x50
        /*00ba*/ 	.short	0x0000


	//----- nvinfo : EIATTR_MAXREG_COUNT
	.align		4
        /*00bc*/ 	.byte	0x03, 0x1b
        /*00be*/ 	.short	0x00ff


	//----- nvinfo : EIATTR_NUM_BARRIERS
	.align		4
        /*00c0*/ 	.byte	0x02, 0x4c
        /*00c2*/ 	.byte	0x01
	.zero		1


	//----- nvinfo : EIATTR_EXTERNS
	.align		4
        /*00c4*/ 	.byte	0x04, 0x0f
        /*00c6*/ 	.short	(.L_33 - .L_32)


	//   ....[0]....
	.align		4
.L_32:
        /*00c8*/ 	.word	index@(vprintf)


	//----- nvinfo : EIATTR_MERCURY_ISA_VERSION
	.align		4
.L_33:
        /*00cc*/ 	.byte	0x03, 0x5f
        /*00ce*/ 	.short	0x0101


	//----- nvinfo : EIATTR_VRC_CTA_INIT_COUNT
	.align		4
        /*00d0*/ 	.byte	0x02, 0x4a
	.zero		1
	.zero		1


	//----- nvinfo : EIATTR_SYSCALL_OFFSETS
	.align		4
        /*00d4*/ 	.byte	0x04, 0x46
        /*00d6*/ 	.short	(.L_35 - .L_34)


	//   ....[0]....
.L_34:
        /*00d8*/ 	.word	0x00002280


	//   ....[1]....
        /*00dc*/ 	.word	0x00003f80


	//   ....[2]....
        /*00e0*/ 	.word	0x00005c40


	//   ....[3]....
        /*00e4*/ 	.word	0x000078d0


	//----- nvinfo : EIATTR_EXIT_INSTR_OFFSETS
	.align		4
.L_35:
        /*00e8*/ 	.byte	0x04, 0x1c
        /*00ea*/ 	.short	(.L_37 - .L_36)


	//   ....[0]....
.L_36:
        /*00ec*/ 	.word	0x00000d90


	//   ....[1]....
        /*00f0*/ 	.word	0x000029e0


	//   ....[2]....
        /*00f4*/ 	.word	0x00002a40


	//   ....[3]....
        /*00f8*/ 	.word	0x00002a70


	//   ....[4]....
        /*00fc*/ 	.word	0x00004700


	//   ....[5]....
        /*0100*/ 	.word	0x00004750


	//   ....[6]....
        /*0104*/ 	.word	0x000063a0


	//   ....[7]....
        /*0108*/ 	.word	0x000063b0


	//   ....[8]....
        /*010c*/ 	.word	0x000063e0


	//   ....[9]....
        /*0110*/ 	.word	0x00006410


	//   ....[10]....
        /*0114*/ 	.word	0x00008030


	//----- nvinfo : EIATTR_CRS_STACK_SIZE
	.align		4
.L_37:
        /*0118*/ 	.byte	0x04, 0x1e
        /*011a*/ 	.short	(.L_39 - .L_38)
.L_38:
        /*011c*/ 	.word	0x00000000


	//----- nvinfo : EIATTR_CBANK_PARAM_SIZE
	.align		4
.L_39:
        /*0120*/ 	.byte	0x03, 0x19
        /*0122*/ 	.short	0x0034


	//----- nvinfo : EIATTR_PARAM_CBANK
	.align		4
        /*0124*/ 	.byte	0x04, 0x0a
        /*0126*/ 	.short	(.L_41 - .L_40)
	.align		4
.L_40:
        /*0128*/ 	.word	index@(.nv.constant0._Z11conv_kernelPKfPfiiiiiiiii)
        /*012c*/ 	.short	0x0380
        /*012e*/ 	.short	0x0034


	//----- nvinfo : EIATTR_SW_WAR
	.align		4
.L_41:
        /*0130*/ 	.byte	0x04, 0x36
        /*0132*/ 	.short	(.L_43 - .L_42)
.L_42:
        /*0134*/ 	.word	0x00000008
.L_43:


//--------------------- .nv.callgraph             --------------------------
	.section	.nv.callgraph,"",@"SHT_CUDA_CALLGRAPH"
	.align	4
	.sectionentsize	8
	.align		4
        /*0000*/ 	.word	0x00000000
	.align		4
        /*0004*/ 	.word	0xffffffff
	.align		4
        /*0008*/ 	.word	index@(_Z11conv_kernelPKfPfiiiiiiiii)
	.align		4
        /*000c*/ 	.word	index@(vprintf)
	.align		4
        /*0010*/ 	.word	0x00000000
	.align		4
        /*0014*/ 	.word	0xfffffffe
	.align		4
        /*0018*/ 	.word	0x00000000
	.align		4
        /*001c*/ 	.word	0xfffffffd
	.align		4
        /*0020*/ 	.word	0x00000000
	.align		4
        /*0024*/ 	.word	0xfffffffc


//--------------------- .nv.constant4             --------------------------
	.section	.nv.constant4,"a",@progbits
	.align	8
	.align		8
.nv.constant4:
        /*0000*/ 	.dword	vprintf
	.align		8
        /*0008*/ 	.dword	$str


//--------------------- .nv.constant3             --------------------------
	.section	.nv.constant3,"a",@progbits
	.align	4
.nv.constant3:
	.type		cm,@object
	.size		cm,(.L_0 - cm)
cm:
	.zero		36
.L_0:


//--------------------- .text._Z11conv_kernelPKfPfiiiiiiiii --------------------------
	.section	.text._Z11conv_kernelPKfPfiiiiiiiii,"ax",@progbits
	.align	128
        .global         _Z11conv_kernelPKfPfiiiiiiiii
        .type           _Z11conv_kernelPKfPfiiiiiiiii,@function
        .size           _Z11conv_kernelPKfPfiiiiiiiii,(.L_x_112 - _Z11conv_kernelPKfPfiiiiiiiii)
        .other          _Z11conv_kernelPKfPfiiiiiiiii,@"STO_CUDA_ENTRY STV_DEFAULT"
_Z11conv_kernelPKfPfiiiiiiiii:
.text._Z11conv_kernelPKfPfiiiiiiiii:
[----:B------:R-:W0:Y:S01]  /*0000*/  LDC R1, c[0x0][0x37c] ;  /* 0x0000df00ff017b82 */ /* 0x000e220000000800 */
[----:B------:R-:W1:Y:S07]  /*0010*/  LDCU UR5, c[0x0][0x2fc] ;  /* 0x00005f80ff0577ac */ /* 0x000e6e0008000800 */
[----:B------:R-:W2:Y:S01]  /*0020*/  LDC R3, c[0x0][0x360] ;  /* 0x0000d800ff037b82 */ /* 0x000ea20000000800 */
[----:B------:R-:W3:Y:S01]  /*0030*/  S2R R17, SR_TID.X ;  /* 0x0000000000117919 */ /* 0x000ee20000002100 */
[----:B0-----:R-:W-:Y:S01]  /*0040*/  VIADD R1, R1, 0xffffffc0 ;  /* 0xffffffc001017836 */ /* 0x001fe20000000000 */
[----:B------:R-:W0:Y:S01]  /*0050*/  LDCU UR4, c[0x0][0x2f8] ;  /* 0x00005f00ff0477ac */ /* 0x000e220008000800 */
[----:B------:R-:W4:Y:S04]  /*0060*/  LDCU UR7, c[0x0][0x390] ;  /* 0x00007200ff0777ac */ /* 0x000f280008000800 */
[----:B------:R-:W5:Y:S01]  /*0070*/  LDC R2, c[0x0][0x39c] ;  /* 0x0000e700ff027b82 */ /* 0x000f620000000800 */
[----:B------:R-:W1:Y:S01]  /*0080*/  LDCU UR6, c[0x0][0x370] ;  /* 0x00006e00ff0677ac */ /* 0x000e620008000800 */
[----:B------:R-:W0:Y:S06]  /*0090*/  LDCU.64 UR36, c[0x0][0x358] ;  /* 0x00006b00ff2477ac */ /* 0x000e2c0008000a00 */
[----:B------:R-:W3:Y:S01]  /*00a0*/  LDC R26, c[0x0][0x3b0] ;  /* 0x0000ec00ff1a7b82 */ /* 0x000ee20000000800 */
[----:B--2---:R-:W-:-:S02]  /*00b0*/  IABS R7, R3 ;  /* 0x0000000300077213 */ /* 0x004fc40000000000 */
[----:B------:R-:W-:Y:S02]  /*00c0*/  IABS R10, R3 ;  /* 0x00000003000a7213 */ /* 0x000fe40000000000 */
[----:B------:R-:W2:Y:S01]  /*00d0*/  I2F.RP R0, R7 ;  /* 0x0000000700007306 */ /* 0x000ea20000209400 */
[----:B-----5:R-:W-:-:S07]  /*00e0*/  IABS R8, R2 ;  /* 0x0000000200087213 */ /* 0x020fce0000000000 */
[----:B--2---:R-:W2:Y:S02]  /*00f0*/  MUFU.RCP R0, R0 ;  /* 0x0000000000007308 */ /* 0x004ea40000001000 */
[----:B--2---:R-:W-:Y:S02]  /*0100*/  VIADD R4, R0, 0xffffffe ;  /* 0x0ffffffe00047836 */ /* 0x004fe40000000000 */
[----:B------:R-:W-:-:S04]  /*0110*/  IMAD.MOV R0, RZ, RZ, -R10 ;  /* 0x000000ffff007224 */ /* 0x000fc800078e0a0a */
[----:B------:R2:W5:Y:S02]  /*0120*/  F2I.FTZ.U32.TRUNC.NTZ R5, R4 ;  /* 0x0000000400057305 */ /* 0x000564000021f000 */
[----:B--2---:R-:W-:Y:S02]  /*0130*/  IMAD.MOV.U32 R4, RZ, RZ, RZ ;  /* 0x000000ffff047224 */ /* 0x004fe400078e00ff */
[----:B-----5:R-:W-:-:S04]  /*0140*/  IMAD.MOV R6, RZ, RZ, -R5 ;  /* 0x000000ffff067224 */ /* 0x020fc800078e0a05 */
[----:B------:R-:W-:Y:S01]  /*0150*/  IMAD R9, R6, R7, RZ ;  /* 0x0000000706097224 */ /* 0x000fe200078e02ff */
[----:B------:R-:W-:-:S03]  /*0160*/  MOV R6, R8 ;  /* 0x0000000800067202 */ /* 0x000fc60000000f00 */
[----:B------:R-:W-:-:S06]  /*0170*/  IMAD.HI.U32 R5, R5, R9, R4 ;  /* 0x0000000905057227 */ /* 0x000fcc00078e0004 */
[----:B------:R-:W-:-:S04]  /*0180*/  IMAD.HI.U32 R5, R5, R6, RZ ;  /* 0x0000000605057227 */ /* 0x000fc800078e00ff */
[----:B------:R-:W-:-:S05]  /*0190*/  IMAD R0, R5, R0, R6 ;  /* 0x0000000005007224 */ /* 0x000fca00078e0206 */
[----:B------:R-:W-:-:S13]  /*01a0*/  ISETP.GT.U32.AND P1, PT, R7, R0, PT ;  /* 0x000000000700720c */ /* 0x000fda0003f24070 */
[----:B------:R-:W-:Y:S01]  /*01b0*/  @!P1 IMAD.IADD R0, R0, 0x1, -R7 ;  /* 0x0000000100009824 */ /* 0x000fe200078e0a07 */
[----:B------:R-:W-:Y:S02]  /*01c0*/  @!P1 IADD3 R5, PT, PT, R5, 0x1, RZ ;  /* 0x0000000105059810 */ /* 0x000fe40007ffe0ff */
[C---:B------:R-:W-:Y:S02]  /*01d0*/  ISETP.NE.AND P1, PT, R3.reuse, RZ, PT ;  /* 0x000000ff0300720c */ /* 0x040fe40003f25270 */
[----:B------:R-:W-:Y:S02]  /*01e0*/  ISETP.GE.U32.AND P0, PT, R0, R7, PT ;  /* 0x000000070000720c */ /* 0x000fe40003f06070 */
[----:B------:R-:W-:-:S04]  /*01f0*/  LOP3.LUT R0, R3, R2, RZ, 0x3c, !PT ;  /* 0x0000000203007212 */ /* 0x000fc800078e3cff */
[----:B------:R-:W-:Y:S02]  /*0200*/  ISETP.GE.AND P2, PT, R0, RZ, PT ;  /* 0x000000ff0000720c */ /* 0x000fe40003f46270 */
[----:B------:R-:W2:Y:S05]  /*0210*/  S2R R0, SR_CTAID.X ;  /* 0x0000000000007919 */ /* 0x000eaa0000002500 */
[----:B------:R-:W-:-:S04]  /*0220*/  @P0 VIADD R5, R5, 0x1 ;  /* 0x0000000105050836 */ /* 0x000fc80000000000 */
[----:B------:R-:W-:-:S04]  /*0230*/  IMAD.MOV.U32 R11, RZ, RZ, R5 ;  /* 0x000000ffff0b7224 */ /* 0x000fc800078e0005 */
[----:B------:R-:W-:Y:S01]  /*0240*/  @!P2 IMAD.MOV R11, RZ, RZ, -R11 ;  /* 0x000000ffff0ba224 */ /* 0x000fe200078e0a0b */
[----:B------:R-:W-:-:S04]  /*0250*/  @!P1 LOP3.LUT R11, RZ, R3, RZ, 0x33, !PT ;  /* 0x00000003ff0b9212 */ /* 0x000fc800078e33ff */
[-C--:B------:R-:W-:Y:S02]  /*0260*/  IABS R8, R11.reuse ;  /* 0x0000000b00087213 */ /* 0x080fe40000000000 */
[----:B------:R-:W-:Y:S02]  /*0270*/  IABS R13, R11 ;  /* 0x0000000b000d7213 */ /* 0x000fe40000000000 */
[----:B------:R-:W5:Y:S01]  /*0280*/  I2F.RP R7, R8 ;  /* 0x0000000800077306 */ /* 0x000f620000209400 */
[----:B--2---:R-:W-:Y:S01]  /*0290*/  VIADD R6, R0, 0x1 ;  /* 0x0000000100067836 */ /* 0x004fe20000000000 */
[----:B------:R-:W-:-:S06]  /*02a0*/  IABS R12, R0 ;  /* 0x00000000000c7213 */ /* 0x000fcc0000000000 */
[----:B-----5:R-:W2:Y:S01]  /*02b0*/  MUFU.RCP R7, R7 ;  /* 0x0000000700077308 */ /* 0x020ea20000001000 */
[----:B------:R-:W-:Y:S02]  /*02c0*/  IABS R10, R6 ;  /* 0x00000006000a7213 */ /* 0x000fe40000000000 */
[----:B--2---:R-:W-:-:S05]  /*02d0*/  IADD3 R4, PT, PT, R7, 0xffffffe, RZ ;  /* 0x0ffffffe07047810 */ /* 0x004fca0007ffe0ff */
[----:B------:R2:W5:Y:S02]  /*02e0*/  F2I.FTZ.U32.TRUNC.NTZ R5, R4 ;  /* 0x0000000400057305 */ /* 0x000564000021f000 */
[----:B--2---:R-:W-:Y:S02]  /*02f0*/  IMAD.MOV.U32 R4, RZ, RZ, RZ ;  /* 0x000000ffff047224 */ /* 0x004fe400078e00ff */
[----:B-----5:R-:W-:-:S04]  /*0300*/  IMAD.MOV R9, RZ, RZ, -R5 ;  /* 0x000000ffff097224 */ /* 0x020fc800078e0a05 */
[----:B------:R-:W-:-:S04]  /*0310*/  IMAD R9, R9, R8, RZ ;  /* 0x0000000809097224 */ /* 0x000fc800078e02ff */
[----:B------:R-:W-:Y:S01]  /*0320*/  IMAD.HI.U32 R5, R5, R9, R4 ;  /* 0x0000000905057227 */ /* 0x000fe200078e0004 */
[----:B------:R-:W-:-:S05]  /*0330*/  IADD3 R9, PT, PT, RZ, -R13, RZ ;  /* 0x8000000dff097210 */ /* 0x000fca0007ffe0ff */
[----:B------:R-:W-:-:S04]  /*0340*/  IMAD.HI.U32 R4, R5, R12, RZ ;  /* 0x0000000c05047227 */ /* 0x000fc800078e00ff */
[----:B------:R-:W-:-:S04]  /*0350*/  IMAD.HI.U32 R5, R5, R10, RZ ;  /* 0x0000000a05057227 */ /* 0x000fc800078e00ff */
[-C--:B------:R-:W-:Y:S02]  /*0360*/  IMAD R7, R4, R9.reuse, R12 ;  /* 0x0000000904077224 */ /* 0x080fe400078e020c */
[----:B------:R-:W-:Y:S01]  /*0370*/  IMAD R5, R5, R9, R10 ;  /* 0x0000000905057224 */ /* 0x000fe200078e020a */
[----:B-1----:R-:W-:Y:S02]  /*0380*/  IADD3 R9, PT, PT, -R11, UR6, RZ ;  /* 0x000000060b097c10 */ /* 0x002fe4000fffe1ff */
[C---:B------:R-:W-:Y:S02]  /*0390*/  ISETP.GT.U32.AND P3, PT, R8.reuse, R7, PT ;  /* 0x000000070800720c */ /* 0x040fe40003f64070 */
[----:B------:R-:W-:-:S11]  /*03a0*/  ISETP.GT.U32.AND P0, PT, R8, R5, PT ;  /* 0x000000050800720c */ /* 0x000fd60003f04070 */
[--C-:B------:R-:W-:Y:S02]  /*03b0*/  @!P3 IMAD.IADD R7, R7, 0x1, -R8.reuse ;  /* 0x000000010707b824 */ /* 0x100fe400078e0a08 */
[----:B------:R-:W-:Y:S02]  /*03c0*/  @!P0 IMAD.IADD R5, R5, 0x1, -R8 ;  /* 0x0000000105058824 */ /* 0x000fe400078e0a08 */
[----:B------:R-:W-:Y:S01]  /*03d0*/  @!P3 VIADD R4, R4, 0x1 ;  /* 0x000000010404b836 */ /* 0x000fe20000000000 */
[----:B------:R-:W-:Y:S02]  /*03e0*/  ISETP.GE.U32.AND P0, PT, R7, R8, PT ;  /* 0x000000080700720c */ /* 0x000fe40003f06070 */
[----:B------:R-:W-:Y:S02]  /*03f0*/  LOP3.LUT R7, R0, R11, RZ, 0x3c, !PT ;  /* 0x0000000b00077212 */ /* 0x000fe400078e3cff */
[----:B------:R-:W-:Y:S02]  /*0400*/  ISETP.GT.U32.AND P1, PT, R8, R5, PT ;  /* 0x000000050800720c */ /* 0x000fe40003f24070 */
[----:B------:R-:W-:-:S02]  /*0410*/  ISETP.GE.AND P2, PT, R7, RZ, PT ;  /* 0x000000ff0700720c */ /* 0x000fc40003f46270 */
[----:B------:R-:W-:-:S05]  /*0420*/  ISETP.GE.AND P3, PT, R6, RZ, PT ;  /* 0x000000ff0600720c */ /* 0x000fca0003f66270 */
[----:B------:R-:W-:Y:S02]  /*0430*/  @P0 IADD3 R4, PT, PT, R4, 0x1, RZ ;  /* 0x0000000104040810 */ /* 0x000fe40007ffe0ff */
[----:B------:R-:W-:Y:S02]  /*0440*/  ISETP.NE.AND P0, PT, R11, RZ, PT ;  /* 0x000000ff0b00720c */ /* 0x000fe40003f05270 */
[----:B------:R-:W-:Y:S01]  /*0450*/  @!P1 IMAD.IADD R5, R5, 0x1, -R8 ;  /* 0x0000000105059824 */ /* 0x000fe200078e0a08 */
[----:B------:R-:W-:Y:S01]  /*0460*/  LOP3.LUT R8, RZ, R11, RZ, 0x33, !PT ;  /* 0x0000000bff087212 */ /* 0x000fe200078e33ff */
[----:B------:R-:W-:Y:S01]  /*0470*/  @!P2 IMAD.MOV R4, RZ, RZ, -R4 ;  /* 0x000000ffff04a224 */ /* 0x000fe200078e0a04 */
[----:B0-----:R-:W-:Y:S01]  /*0480*/  IADD3 R18, P1, PT, R1, UR4, RZ ;  /* 0x0000000401127c10 */ /* 0x001fe2000ff3e0ff */
[----:B------:R-:W-:-:S03]  /*0490*/  @!P3 IMAD.MOV R5, RZ, RZ, -R5 ;  /* 0x000000ffff05b224 */ /* 0x000fc600078e0a05 */
[C---:B------:R-:W-:Y:S01]  /*04a0*/  SEL R4, R8.reuse, R4, !P0 ;  /* 0x0000000408047207 */ /* 0x040fe20004000000 */
[----:B------:R-:W-:Y:S01]  /*04b0*/  IMAD.X R19, RZ, RZ, UR5, P1 ;  /* 0x00000005ff137e24 */ /* 0x000fe200088e06ff */
[----:B------:R-:W-:Y:S02]  /*04c0*/  SEL R8, R8, R5, !P0 ;  /* 0x0000000508087207 */ /* 0x000fe40004000000 */
[----:B---3--:R-:W-:Y:S01]  /*04d0*/  ISETP.GE.AND P0, PT, R26, 0x1, PT ;  /* 0x000000011a00780c */ /* 0x008fe20003f06270 */
[C---:B----4-:R-:W-:Y:S01]  /*04e0*/  IMAD R22, R4.reuse, UR7, RZ ;  /* 0x0000000704167c24 */ /* 0x050fe2000f8e02ff */
[----:B------:R-:W-:-:S05]  /*04f0*/  IADD3 R7, PT, PT, -R4, RZ, RZ ;  /* 0x000000ff04077210 */ /* 0x000fca0007ffe1ff */
[----:B------:R-:W-:-:S04]  /*0500*/  IMAD R6, R11, R7, R0 ;  /* 0x000000070b067224 */ /* 0x000fc800078e0200 */
[----:B------:R-:W-:Y:S02]  /*0510*/  IMAD R23, R6, R3, R17 ;  /* 0x0000000306177224 */ /* 0x000fe400078e0211 */
[----:B------:R-:W-:Y:S05]  /*0520*/  @!P0 BRA `(.L_x_0) ;  /* 0x0000000400fc8947 */ /* 0x000fea0003800000 */
[----:B------:R-:W-:Y:S01]  /*0530*/  ISETP.NE.AND P0, PT, R26, 0x1, PT ;  /* 0x000000011a00780c */ /* 0x000fe20003f05270 */
[----:B------:R-:W-:Y:S01]  /*0540*/  VIADD R2, R3, 0xffffffff ;  /* 0xffffffff03027836 */ /* 0x000fe20000000000 */
[----:B------:R-:W-:Y:S02]  /*0550*/  UMOV UR4, URZ ;  /* 0x000000ff00047c82 */ /* 0x000fe40008000000 */
[----:B------:R-:W-:-:S04]  /*0560*/  ISETP.EQ.OR P0, PT, R8, RZ, !P0 ;  /* 0x000000ff0800720c */ /* 0x000fc80004702670 */
[----:B------:R-:W-:-:S13]  /*0570*/  ISETP.NE.OR P0, PT, R17, R2, P0 ;  /* 0x000000021100720c */ /* 0x000fda0000705670 */
.L_x_7:
[----:B0-----:R-:W0:Y:S08]  /*0580*/  LDC R2, c[0x0][0x39c] ;  /* 0x0000e700ff027b82 */ /* 0x001e300000000800 */
[----:B-1----:R-:W1:Y:S08]  /*0590*/  LDC.64 R4, c[0x0][0x380] ;  /* 0x0000e000ff047b82 */ /* 0x002e700000000a00 */
[----:B--2---:R-:W2:Y:S01]  /*05a0*/  S2UR UR6, SR_CgaCtaId ;  /* 0x00000000000679c3 */ /* 0x004ea20000008800 */
[----:B0--34-:R-:W-:-:S07]  /*05b0*/  IMAD R7, R22, R2, R23 ;  /* 0x0000000216077224 */ /* 0x019fce00078e0217 */
[----:B------:R-:W0:Y:S01]  /*05c0*/  LDC R10, c[0x0][0x3ac] ;  /* 0x0000eb00ff0a7b82 */ /* 0x000e220000000800 */
[----:B------:R-:W-:-:S04]  /*05d0*/  IMAD R7, R2, UR4, R7 ;  /* 0x0000000402077c24 */ /* 0x000fc8000f8e0207 */
[----:B-1----:R-:W-:Y:S01]  /*05e0*/  IMAD.WIDE R4, R7, 0x4, R4 ;  /* 0x0000000407047825 */ /* 0x002fe200078e0204 */
[----:B------:R-:W-:Y:S02]  /*05f0*/  UMOV UR5, 0x400 ;  /* 0x0000040000057882 */ /* 0x000fe40000000000 */
[----:B------:R-:W1:Y:S02]  /*0600*/  LDC R26, c[0x0][0x3b0] ;  /* 0x0000ec00ff1a7b82 */ /* 0x000e640000000800 */
[----:B------:R-:W3:Y:S01]  /*0610*/  LDG.E R7, desc[UR36][R4.64] ;  /* 0x0000002404077981 */ /* 0x000ee2000c1e1900 */
[----:B------:R-:W-:Y:S01]  /*0620*/  BSSY.RECONVERGENT B0, `(.L_x_1) ;  /* 0x000006e000007945 */ /* 0x000fe20003800200 */
[----:B--2---:R-:W-:Y:S01]  /*0630*/  ULEA UR5, UR6, UR5, 0x18 ;  /* 0x0000000506057291 */ /* 0x004fe2000f8ec0ff */
[----:B0-----:R-:W-:Y:S01]  /*0640*/  IMAD R10, R10, UR4, R17 ;  /* 0x000000040a0a7c24 */ /* 0x001fe2000f8e0211 */
[----:B------:R-:W-:-:S04]  /*0650*/  UIADD3 UR4, UPT, UPT, UR4, 0x1, URZ ;  /* 0x0000000104047890 */ /* 0x000fc8000fffe0ff */
[----:B------:R-:W-:Y:S02]  /*0660*/  LEA R10, R10, UR5, 0x2 ;  /* 0x000000050a0a7c11 */ /* 0x000fe4000f8e10ff */
[----:B-1----:R-:W-:-:S03]  /*0670*/  ISETP.NE.AND P1, PT, R26, UR4, PT ;  /* 0x000000041a007c0c */ /* 0x002fc6000bf25270 */
[----:B---3--:R0:W-:Y:S01]  /*0680*/  STS [R10], R7 ;  /* 0x000000070a007388 */ /* 0x0081e20000000800 */
[----:B------:R-:W-:Y:S09]  /*0690*/  @P0 BRA `(.L_x_2) ;  /* 0x0000000400980947 */ /* 0x000ff20003800000 */
[----:B------:R-:W-:Y:S02]  /*06a0*/  VIADD R6, R26, 0xfffffffe ;  /* 0xfffffffe1a067836 */ /* 0x000fe40000000000 */
[----:B------:R-:W-:-:S03]  /*06b0*/  HFMA2 R11, -RZ, RZ, 0, 5.9604644775390625e-08 ;  /* 0x00000001ff0b7431 */ /* 0x000fc600000001ff */
[----:B------:R-:W-:-:S13]  /*06c0*/  ISETP.GE.U32.AND P2, PT, R6, 0xf, PT ;  /* 0x0000000f0600780c */ /* 0x000fda0003f46070 */
[----:B------:R-:W-:Y:S05]  /*06d0*/  @!P2 BRA `(.L_x_3) ;  /* 0x0000000000a4a947 */ /* 0x000fea0003800000 */
[----:B------:R-:W-:Y:S02]  /*06e0*/  VIADD R6, R26, 0xffffffff ;  /* 0xffffffff1a067836 */ /* 0x000fe40000000000 */
[----:B------:R-:W-:-:S03]  /*06f0*/  IMAD.MOV.U32 R11, RZ, RZ, 0x1 ;  /* 0x00000001ff0b7424 */ /* 0x000fc600078e00ff */
[----:B------:R-:W-:-:S07]  /*0700*/  LOP3.LUT R21, R6, 0xfffffff0, RZ, 0xc0, !PT ;  /* 0xfffffff006157812 */ /* 0x000fce00078ec0ff */
.L_x_4:
[----:B0-----:R-:W-:-:S05]  /*0710*/  IMAD.WIDE.U32 R6, R11, 0x4, R4 ;  /* 0x000000040b067825 */ /* 0x001fca00078e0004 */
[----:B-1----:R-:W2:Y:S01]  /*0720*/  LDG.E R12, desc[UR36][R6.64] ;  /* 0x00000024060c7981 */ /* 0x002ea2000c1e1900 */
[----:B------:R-:W-:-:S03]  /*0730*/  IMAD R13, R11, 0x4, R10 ;  /* 0x000000040b0d7824 */ /* 0x000fc600078e020a */
[----:B------:R-:W3:Y:S04]  /*0740*/  LDG.E R14, desc[UR36][R6.64+0x4] ;  /* 0x00000424060e7981 */ /* 0x000ee8000c1e1900 */
[----:B------:R-:W4:Y:S04]  /*0750*/  LDG.E R16, desc[UR36][R6.64+0x8] ;  /* 0x0000082406107981 */ /* 0x000f28000c1e1900 */
[----:B------:R-:W5:Y:S04]  /*0760*/  LDG.E R20, desc[UR36][R6.64+0xc] ;  /* 0x00000c2406147981 */ /* 0x000f68000c1e1900 */
        /* <DEDUP_REMOVED lines=11> */
[----:B--2---:R0:W-:Y:S04]  /*0820*/  STS [R13], R12 ;  /* 0x0000000c0d007388 */ /* 0x0041e80000000800 */
[----:B0-----:R0:W2:Y:S04]  /*0830*/  LDG.E R12, desc[UR36][R6.64+0x34] ;  /* 0x00003424060c7981 */ /* 0x0010a8000c1e1900 */
[----:B---3--:R1:W-:Y:S04]  /*0840*/  STS [R13+0x4], R14 ;  /* 0x0000040e0d007388 */ /* 0x0083e80000000800 */
[----:B----4-:R1:W-:Y:S01]  /*0850*/  STS [R13+0x8], R16 ;  /* 0x000008100d007388 */ /* 0x0103e20000000800 */
[----:B0-----:R-:W-:-:S03]  /*0860*/  IADD3 R6, PT, PT, R11, 0xf, RZ ;  /* 0x0000000f0b067810 */ /* 0x001fc60007ffe0ff */
[----:B-----5:R1:W-:Y:S04]  /*0870*/  STS [R13+0xc], R20 ;  /* 0x00000c140d007388 */ /* 0x0203e80000000800 */
[----:B------:R1:W-:Y:S04]  /*0880*/  STS [R13+0x10], R24 ;  /* 0x000010180d007388 */ /* 0x0003e80000000800 */
        /* <DEDUP_REMOVED lines=9> */
[----:B------:R1:W-:Y:S01]  /*0920*/  STS [R13+0x3c], R15 ;  /* 0x00003c0f0d007388 */ /* 0x0003e20000000800 */
[----:B------:R-:W-:Y:S01]  /*0930*/  ISETP.NE.AND P2, PT, R6, R21, PT ;  /* 0x000000150600720c */ /* 0x000fe20003f45270 */
[----:B------:R-:W-:-:S02]  /*0940*/  VIADD R11, R11, 0x10 ;  /* 0x000000100b0b7836 */ /* 0x000fc40000000000 */
[----:B--2---:R1:W-:Y:S10]  /*0950*/  STS [R13+0x34], R12 ;  /* 0x0000340c0d007388 */ /* 0x0043f40000000800 */
[----:B------:R-:W-:Y:S05]  /*0960*/  @P2 BRA `(.L_x_4) ;  /* 0xfffffffc00682947 */ /* 0x000fea000383ffff */
.L_x_3:
[----:B-1----:R-:W-:-:S05]  /*0970*/  VIADD R15, R26, 0xffffffff ;  /* 0xffffffff1a0f7836 */ /* 0x002fca0000000000 */
[----:B------:R-:W-:-:S13]  /*0980*/  LOP3.LUT P2, RZ, R15, 0xf, RZ, 0xc0, !PT ;  /* 0x0000000f0fff7812 */ /* 0x000fda000784c0ff */
[----:B------:R-:W-:Y:S05]  /*0990*/  @!P2 BRA `(.L_x_2) ;  /* 0x0000000000d8a947 */ /* 0x000fea0003800000 */
[C---:B------:R-:W-:Y:S02]  /*09a0*/  LOP3.LUT R6, R15.reuse, 0xf, RZ, 0xc0, !PT ;  /* 0x0000000f0f067812 */ /* 0x040fe400078ec0ff */
[----:B------:R-:W-:Y:S02]  /*09b0*/  LOP3.LUT P3, RZ, R15, 0x7, RZ, 0xc0, !PT ;  /* 0x000000070fff7812 */ /* 0x000fe4000786c0ff */
[----:B------:R-:W-:-:S04]  /*09c0*/  IADD3 R6, PT, PT, R6, -0x1, RZ ;  /* 0xffffffff06067810 */ /* 0x000fc80007ffe0ff */
[----:B------:R-:W-:-:S13]  /*09d0*/  ISETP.GE.U32.AND P2, PT, R6, 0x7, PT ;  /* 0x000000070600780c */ /* 0x000fda0003f46070 */
[----:B------:R-:W-:Y:S05]  /*09e0*/  @!P2 BRA `(.L_x_5) ;  /* 0x00000000004ca947 */ /* 0x000fea0003800000 */
[----:B0-----:R-:W-:-:S05]  /*09f0*/  IMAD.WIDE R6, R11, 0x4, R4 ;  /* 0x000000040b067825 */ /* 0x001fca00078e0204 */
[----:B------:R-:W2:Y:S04]  /*0a00*/  LDG.E R12, desc[UR36][R6.64] ;  /* 0x00000024060c7981 */ /* 0x000ea8000c1e1900 */
[----:B------:R-:W3:Y:S04]  /*0a10*/  LDG.E R14, desc[UR36][R6.64+0x4] ;  /* 0x00000424060e7981 */ /* 0x000ee8000c1e1900 */
[----:B------:R-:W4:Y:S04]  /*0a20*/  LDG.E R16, desc[UR36][R6.64+0x8] ;  /* 0x0000082406107981 */ /* 0x000f28000c1e1900 */
[----:B------:R-:W5:Y:S04]  /*0a30*/  LDG.E R20, desc[UR36][R6.64+0xc] ;  /* 0x00000c2406147981 */ /* 0x000f68000c1e1900 */
[----:B------:R-:W5:Y:S04]  /*0a40*/  LDG.E R24, desc[UR36][R6.64+0x10] ;  /* 0x0000102406187981 */ /* 0x000f68000c1e1900 */
[----:B------:R-:W5:Y:S04]  /*0a50*/  LDG.E R28, desc[UR36][R6.64+0x14] ;  /* 0x00001424061c7981 */ /* 0x000f68000c1e1900 */
[----:B------:R-:W5:Y:S04]  /*0a60*/  LDG.E R30, desc[UR36][R6.64+0x18] ;  /* 0x00001824061e7981 */ /* 0x000f68000c1e1900 */
[----:B------:R-:W5:Y:S01]  /*0a70*/  LDG.E R32, desc[UR36][R6.64+0x1c] ;  /* 0x00001c2406207981 */ /* 0x000f62000c1e1900 */
[----:B------:R-:W-:-:S02]  /*0a80*/  IMAD R13, R11, 0x4, R10 ;  /* 0x000000040b0d7824 */ /* 0x000fc400078e020a */
[----:B------:R-:W-:-:S03]  /*0a90*/  VIADD R11, R11, 0x8 ;  /* 0x000000080b0b7836 */ /* 0x000fc60000000000 */
[----:B--2---:R1:W-:Y:S04]  /*0aa0*/  STS [R13], R12 ;  /* 0x0000000c0d007388 */ /* 0x0043e80000000800 */
[----:B---3--:R1:W-:Y:S04]  /*0ab0*/  STS [R13+0x4], R14 ;  /* 0x0000040e0d007388 */ /* 0x0083e80000000800 */
[----:B----4-:R1:W-:Y:S04]  /*0ac0*/  STS [R13+0x8], R16 ;  /* 0x000008100d007388 */ /* 0x0103e80000000800 */
[----:B-----5:R1:W-:Y:S04]  /*0ad0*/  STS [R13+0xc], R20 ;  /* 0x00000c140d007388 */ /* 0x0203e80000000800 */
[----:B------:R1:W-:Y:S04]  /*0ae0*/  STS [R13+0x10], R24 ;  /* 0x000010180d007388 */ /* 0x0003e80000000800 */
[----:B------:R1:W-:Y:S04]  /*0af0*/  STS [R13+0x14], R28 ;  /* 0x0000141c0d007388 */ /* 0x0003e80000000800 */
[----:B------:R1:W-:Y:S04]  /*0b00*/  STS [R13+0x18], R30 ;  /* 0x0000181e0d007388 */ /* 0x0003e80000000800 */
[----:B------:R1:W-:Y:S02]  /*0b10*/  STS [R13+0x1c], R32 ;  /* 0x00001c200d007388 */ /* 0x0003e40000000800 */
.L_x_5:
[----:B------:R-:W-:Y:S05]  /*0b20*/  @!P3 BRA `(.L_x_2) ;  /* 0x000000000074b947 */ /* 0x000fea0003800000 */
[C---:B------:R-:W-:Y:S02]  /*0b30*/  LOP3.LUT R6, R15.reuse, 0x7, RZ, 0xc0, !PT ;  /* 0x000000070f067812 */ /* 0x040fe400078ec0ff */
[----:B------:R-:W-:Y:S02]  /*0b40*/  LOP3.LUT P3, RZ, R15, 0x3, RZ, 0xc0, !PT ;  /* 0x000000030fff7812 */ /* 0x000fe4000786c0ff */
[----:B------:R-:W-:-:S04]  /*0b50*/  IADD3 R6, PT, PT, R6, -0x1, RZ ;  /* 0xffffffff06067810 */ /* 0x000fc80007ffe0ff */
[----:B------:R-:W-:-:S13]  /*0b60*/  ISETP.GE.U32.AND P2, PT, R6, 0x3, PT ;  /* 0x000000030600780c */ /* 0x000fda0003f46070 */
[----:B------:R-:W-:Y:S05]  /*0b70*/  @!P2 BRA `(.L_x_6) ;  /* 0x00000000002ca947 */ /* 0x000fea0003800000 */
[----:B0-----:R-:W-:-:S05]  /*0b80*/  IMAD.WIDE R6, R11, 0x4, R4 ;  /* 0x000000040b067825 */ /* 0x001fca00078e0204 */
[----:B-1----:R-:W2:Y:S04]  /*0b90*/  LDG.E R12, desc[UR36][R6.64] ;  /* 0x00000024060c7981 */ /* 0x002ea8000c1e1900 */
[----:B------:R-:W3:Y:S04]  /*0ba0*/  LDG.E R14, desc[UR36][R6.64+0x4] ;  /* 0x00000424060e7981 */ /* 0x000ee8000c1e1900 */
[----:B------:R-:W4:Y:S04]  /*0bb0*/  LDG.E R16, desc[UR36][R6.64+0x8] ;  /* 0x0000082406107981 */ /* 0x000f28000c1e1900 */
[----:B------:R-:W5:Y:S01]  /*0bc0*/  LDG.E R20, desc[UR36][R6.64+0xc] ;  /* 0x00000c2406147981 */ /* 0x000f62000c1e1900 */
[----:B------:R-:W-:-:S02]  /*0bd0*/  IMAD R13, R11, 0x4, R10 ;  /* 0x000000040b0d7824 */ /* 0x000fc400078e020a */
[----:B------:R-:W-:-:S03]  /*0be0*/  VIADD R11, R11, 0x4 ;  /* 0x000000040b0b7836 */ /* 0x000fc60000000000 */
[----:B--2---:R2:W-:Y:S04]  /*0bf0*/  STS [R13], R12 ;  /* 0x0000000c0d007388 */ /* 0x0045e80000000800 */
[----:B---3--:R2:W-:Y:S04]  /*0c00*/  STS [R13+0x4], R14 ;  /* 0x0000040e0d007388 */ /* 0x0085e80000000800 */
[----:B----4-:R2:W-:Y:S04]  /*0c10*/  STS [R13+0x8], R16 ;  /* 0x000008100d007388 */ /* 0x0105e80000000800 */
[----:B-----5:R2:W-:Y:S02]  /*0c20*/  STS [R13+0xc], R20 ;  /* 0x00000c140d007388 */ /* 0x0205e40000000800 */
.L_x_6:
[----:B------:R-:W-:Y:S05]  /*0c30*/  @!P3 BRA `(.L_x_2) ;  /* 0x000000000030b947 */ /* 0x000fea0003800000 */
[----:B------:R-:W-:-:S05]  /*0c40*/  IMAD.WIDE R4, R11, 0x4, R4 ;  /* 0x000000040b047825 */ /* 0x000fca00078e0204 */
[----:B0-----:R-:W3:Y:S01]  /*0c50*/  LDG.E R7, desc[UR36][R4.64] ;  /* 0x0000002404077981 */ /* 0x001ee2000c1e1900 */
[----:B------:R-:W-:Y:S02]  /*0c60*/  LEA R10, R11, R10, 0x2 ;  /* 0x0000000a0b0a7211 */ /* 0x000fe400078e10ff */
[----:B------:R-:W-:-:S04]  /*0c70*/  LOP3.LUT R6, R15, 0x3, RZ, 0xc0, !PT ;  /* 0x000000030f067812 */ /* 0x000fc800078ec0ff */
[----:B------:R-:W-:Y:S01]  /*0c80*/  ISETP.NE.AND P2, PT, R6, 0x1, PT ;  /* 0x000000010600780c */ /* 0x000fe20003f45270 */
[----:B---3--:R3:W-:-:S12]  /*0c90*/  STS [R10], R7 ;  /* 0x000000070a007388 */ /* 0x0087d80000000800 */
[----:B------:R-:W-:Y:S05]  /*0ca0*/  @!P2 BRA `(.L_x_2) ;  /* 0x000000000014a947 */ /* 0x000fea0003800000 */
[----:B------:R-:W-:Y:S02]  /*0cb0*/  ISETP.NE.AND P2, PT, R6, 0x2, PT ;  /* 0x000000020600780c */ /* 0x000fe40003f45270 */
[----:B------:R-:W4:Y:S11]  /*0cc0*/  LDG.E R6, desc[UR36][R4.64+0x4] ;  /* 0x0000042404067981 */ /* 0x000f36000c1e1900 */
[----:B---3--:R-:W3:Y:S04]  /*0cd0*/  @P2 LDG.E R7, desc[UR36][R4.64+0x8] ;  /* 0x0000082404072981 */ /* 0x008ee8000c1e1900 */
[----:B----4-:R4:W-:Y:S04]  /*0ce0*/  STS [R10+0x4], R6 ;  /* 0x000004060a007388 */ /* 0x0109e80000000800 */
[----:B---3--:R4:W-:Y:S02]  /*0cf0*/  @P2 STS [R10+0x8], R7 ;  /* 0x000008070a002388 */ /* 0x0089e40000000800 */
.L_x_2:
[----:B------:R-:W-:Y:S05]  /*0d00*/  BSYNC.RECONVERGENT B0 ;  /* 0x0000000000007941 */ /* 0x000fea0003800200 */
.L_x_1:
[----:B------:R-:W-:Y:S05]  /*0d10*/  @P1 BRA `(.L_x_7) ;  /* 0xfffffff800181947 */ /* 0x000fea000383ffff */
.L_x_0:
[----:B------:R-:W-:Y:S01]  /*0d20*/  BAR.SYNC.DEFER_BLOCKING 0x0 ;  /* 0x0000000000007b1d */ /* 0x000fe20000010000 */
[----:B------:R-:W-:Y:S01]  /*0d30*/  ISETP.NE.AND P0, PT, R8, RZ, PT ;  /* 0x000000ff0800720c */ /* 0x000fe20003f05270 */
[----:B------:R-:W-:-:S03]  /*0d40*/  IMAD R2, R22, R2, R23 ;  /* 0x0000000216027224 */ /* 0x000fc600078e0217 */
[----:B------:R-:W-:-:S13]  /*0d50*/  ISETP.GE.OR P0, PT, R0, R9, !P0 ;  /* 0x000000090000720c */ /* 0x000fda0004706670 */
[----:B------:R-:W-:Y:S05]  /*0d60*/  @P0 BRA `(.L_x_8) ;  /* 0x0000001c00200947 */ /* 0x000fea0003800000 */
[----:B------:R-:W5:Y:S02]  /*0d70*/  LDC R0, c[0x0][0x390] ;  /* 0x0000e400ff007b82 */ /* 0x000f640000000800 */
[----:B-----5:R-:W-:-:S13]  /*0d80*/  ISETP.GE.AND P0, PT, R0, 0x1, PT ;  /* 0x000000010000780c */ /* 0x020fda0003f06270 */
[----:B------:R-:W-:Y:S05]  /*0d90*/  @!P0 EXIT ;  /* 0x000000000000894d */ /* 0x000fea0003800000 */
[C---:B-1----:R-:W-:Y:S01]  /*0da0*/  VIADD R28, R26.reuse, 0xf ;  /* 0x0000000f1a1c7836 */ /* 0x042fe20000000000 */
[C---:B------:R-:W-:Y:S01]  /*0db0*/  IADD3 R29, PT, PT, R26.reuse, 0x7, RZ ;  /* 0x000000071a1d7810 */ /* 0x040fe20007ffe0ff */
[----:B------:R-:W-:Y:S01]  /*0dc0*/  VIADD R0, R3, 0xffffffff ;  /* 0xffffffff03007836 */ /* 0x000fe20000000000 */
[C---:B------:R-:W-:Y:S01]  /*0dd0*/  ISETP.GT.AND P0, PT, R26.reuse, 0x1, PT ;  /* 0x000000011a00780c */ /* 0x040fe20003f04270 */
[----:B------:R-:W-:Y:S01]  /*0de0*/  IMAD R38, R26, R26, RZ ;  /* 0x0000001a1a267224 */ /* 0x000fe200078e02ff */
[----:B------:R-:W-:Y:S01]  /*0df0*/  LOP3.LUT R36, R28, 0xf, RZ, 0xc0, !PT ;  /* 0x0000000f1c247812 */ /* 0x000fe200078ec0ff */
[C---:B------:R-:W-:Y:S01]  /*0e00*/  VIADD R24, R26.reuse, 0xffffffff ;  /* 0xffffffff1a187836 */ /* 0x040fe20000000000 */
[----:B------:R-:W-:Y:S01]  /*0e10*/  LOP3.LUT R35, R29, 0x7, RZ, 0xc0, !PT ;  /* 0x000000071d237812 */ /* 0x000fe200078ec0ff */
[----:B------:R-:W-:Y:S01]  /*0e20*/  VIADD R25, R26, 0xfffffffe ;  /* 0xfffffffe1a197836 */ /* 0x000fe20000000000 */
[----:B------:R-:W-:Y:S01]  /*0e30*/  ISETP.EQ.AND P0, PT, R17, R0, P0 ;  /* 0x000000001100720c */ /* 0x000fe20000702270 */
[----:B------:R-:W-:Y:S01]  /*0e40*/  VIADD R36, R36, 0xffffffff ;  /* 0xffffffff24247836 */ /* 0x000fe20000000000 */
[----:B------:R-:W-:Y:S01]  /*0e50*/  VIMNMX.U32 R37, PT, PT, R38, 0x1, !PT ;  /* 0x0000000126257848 */ /* 0x000fe20007fe0000 */
[----:B------:R-:W-:Y:S01]  /*0e60*/  VIADD R35, R35, 0xffffffff ;  /* 0xffffffff23237836 */ /* 0x000fe20000000000 */
[----:B------:R-:W-:Y:S01]  /*0e70*/  LOP3.LUT R34, R26, 0x7, RZ, 0xc0, !PT ;  /* 0x000000071a227812 */ /* 0x000fe200078ec0ff */
[----:B------:R-:W1:Y:S01]  /*0e80*/  LDCU UR38, c[0x0][0x3b0] ;  /* 0x00007600ff2677ac */ /* 0x000e620008000800 */
[----:B------:R-:W-:-:S02]  /*0e90*/  P2R R39, PR, RZ, 0x1 ;  /* 0x00000001ff277803 */ /* 0x000fc40000000000 */
[----:B------:R-:W-:Y:S02]  /*0ea0*/  LOP3.LUT R26, R26, 0x7ffffff8, RZ, 0xc0, !PT ;  /* 0x7ffffff81a1a7812 */ /* 0x000fe400078ec0ff */
[----:B------:R-:W-:Y:S02]  /*0eb0*/  IADD3 R27, PT, PT, R1, 0xc, RZ ;  /* 0x0000000c011b7810 */ /* 0x000fe40007ffe0ff */
[----:B------:R-:W-:Y:S02]  /*0ec0*/  LOP3.LUT R28, R28, 0x7, RZ, 0xc0, !PT ;  /* 0x000000071c1c7812 */ /* 0x000fe400078ec0ff */
[----:B------:R-:W-:Y:S02]  /*0ed0*/  LOP3.LUT R29, R29, 0x3, RZ, 0xc0, !PT ;  /* 0x000000031d1d7812 */ /* 0x000fe400078ec0ff */
[C---:B------:R-:W-:Y:S02]  /*0ee0*/  LOP3.LUT R30, R37.reuse, 0xd, RZ, 0xc0, !PT ;  /* 0x0000000d251e7812 */ /* 0x040fe400078ec0ff */
[----:B------:R-:W-:-:S02]  /*0ef0*/  LOP3.LUT R31, R37, 0x5, RZ, 0xc0, !PT ;  /* 0x00000005251f7812 */ /* 0x000fc400078ec0ff */
[----:B------:R-:W-:-:S07]  /*0f00*/  LOP3.LUT R32, R37, 0xfffffff0, RZ, 0xc0, !PT ;  /* 0xfffffff025207812 */ /* 0x000fce00078ec0ff */
.L_x_33:
[----:B01----:R-:W1:Y:S01]  /*0f10*/  LDC R3, c[0x0][0x39c] ;  /* 0x0000e700ff037b82 */ /* 0x003e620000000800 */
[----:B------:R-:W-:-:S07]  /*0f20*/  ISETP.NE.AND P0, PT, R39, RZ, PT ;  /* 0x000000ff2700720c */ /* 0x000fce0003f05270 */
[----:B0-234-:R-:W0:Y:S01]  /*0f30*/  LDC.64 R6, c[0x0][0x380] ;  /* 0x0000e000ff067b82 */ /* 0x01de220000000a00 */
[----:B-1----:R-:W-:-:S04]  /*0f40*/  IMAD R3, R3, UR38, R2 ;  /* 0x0000002603037c24 */ /* 0x002fc8000f8e0202 */
[----:B0-----:R-:W-:-:S05]  /*0f50*/  IMAD.WIDE R6, R3, 0x4, R6 ;  /* 0x0000000403067825 */ /* 0x001fca00078e0206 */
[----:B------:R0:W5:Y:S01]  /*0f60*/  LDG.E R33, desc[UR36][R6.64] ;  /* 0x0000002406217981 */ /* 0x000162000c1e1900 */
[----:B------:R-:W-:Y:S04]  /*0f70*/  BSSY.RECONVERGENT B0, `(.L_x_9) ;  /* 0x0000060000007945 */ /* 0x000fe80003800200 */
[----:B------:R-:W-:Y:S05]  /*0f80*/  @!P0 BRA `(.L_x_10) ;  /* 0x0000000400788947 */ /* 0x000fea0003800000 */
[----:B------:R-:W-:Y:S01]  /*0f90*/  ISETP.GE.U32.AND P0, PT, R25, 0xf, PT ;  /* 0x0000000f1900780c */ /* 0x000fe20003f06070 */
[----:B------:R-:W-:-:S12]  /*0fa0*/  HFMA2 R0, -RZ, RZ, 0, 5.9604644775390625e-08 ;  /* 0x00000001ff007431 */ /* 0x000fd800000001ff */
[----:B------:R-:W-:Y:S05]  /*0fb0*/  @!P0 BRA `(.L_x_11) ;  /* 0x0000000000a08947 */ /* 0x000fea0003800000 */
[----:B------:R-:W-:-:S07]  /*0fc0*/  IMAD.MOV.U32 R0, RZ, RZ, 0x1 ;  /* 0x00000001ff007424 */ /* 0x000fce00078e00ff */
.L_x_12:
[----:B------:R-:W-:-:S05]  /*0fd0*/  IMAD.WIDE.U32 R4, R0, 0x4, R6 ;  /* 0x0000000400047825 */ /* 0x000fca00078e0006 */
[----:B-1----:R-:W3:Y:S04]  /*0fe0*/  LDG.E R3, desc[UR36][R4.64] ;  /* 0x0000002404037981 */ /* 0x002ee8000c1e1900 */
[----:B------:R-:W4:Y:S04]  /*0ff0*/  LDG.E R9, desc[UR36][R4.64+0x4] ;  /* 0x0000042404097981 */ /* 0x000f28000c1e1900 */
[----:B------:R-:W4:Y:S01]  /*1000*/  LDG.E R11, desc[UR36][R4.64+0x8] ;  /* 0x00000824040b7981 */ /* 0x000f22000c1e1900 */
[----:B------:R-:W-:-:S03]  /*1010*/  IMAD R8, R0, 0x4, R1 ;  /* 0x0000000400087824 */ /* 0x000fc600078e0201 */
[----:B--2---:R-:W2:Y:S04]  /*1020*/  LDG.E R13, desc[UR36][R4.64+0xc] ;  /* 0x00000c24040d7981 */ /* 0x004ea8000c1e1900 */
[----:B------:R-:W2:Y:S04]  /*1030*/  LDG.E R15, desc[UR36][R4.64+0x10] ;  /* 0x00001024040f7981 */ /* 0x000ea8000c1e1900 */
[----:B------:R-:W2:Y:S04]  /*1040*/  LDG.E R21, desc[UR36][R4.64+0x14] ;  /* 0x0000142404157981 */ /* 0x000ea8000c1e1900 */
[----:B------:R-:W2:Y:S04]  /*1050*/  LDG.E R41, desc[UR36][R4.64+0x18] ;  /* 0x0000182404297981 */ /* 0x000ea8000c1e1900 */
[----:B------:R-:W2:Y:S04]  /*1060*/  LDG.E R43, desc[UR36][R4.64+0x1c] ;  /* 0x00001c24042b7981 */ /* 0x000ea8000c1e1900 */
[----:B------:R-:W2:Y:S04]  /*1070*/  LDG.E R45, desc[UR36][R4.64+0x20] ;  /* 0x00002024042d7981 */ /* 0x000ea8000c1e1900 */
[----:B------:R-:W2:Y:S04]  /*1080*/  LDG.E R10, desc[UR36][R4.64+0x30] ;  /* 0x00003024040a7981 */ /* 0x000ea8000c1e1900 */
[----:B------:R-:W2:Y:S04]  /*1090*/  LDG.E R12, desc[UR36][R4.64+0x34] ;  /* 0x00003424040c7981 */ /* 0x000ea8000c1e1900 */
[----:B---3--:R1:W-:Y:S04]  /*10a0*/  STL [R8], R3 ;  /* 0x0000000308007387 */ /* 0x0083e80000100800 */
[----:B----4-:R3:W-:Y:S04]  /*10b0*/  STL [R8+0x4], R9 ;  /* 0x0000040908007387 */ /* 0x0107e80000100800 */
[----:B------:R4:W-:Y:S04]  /*10c0*/  STL [R8+0x8], R11 ;  /* 0x0000080b08007387 */ /* 0x0009e80000100800 */
[----:B--2---:R2:W-:Y:S04]  /*10d0*/  STL [R8+0xc], R13 ;  /* 0x00000c0d08007387 */ /* 0x0045e80000100800 */
[----:B------:R0:W-:Y:S04]  /*10e0*/  STL [R8+0x10], R15 ;  /* 0x0000100f08007387 */ /* 0x0001e80000100800 */
[----:B-1----:R-:W2:Y:S04]  /*10f0*/  LDG.E R3, desc[UR36][R4.64+0x24] ;  /* 0x0000242404037981 */ /* 0x002ea8000c1e1900 */
[----:B---3--:R-:W3:Y:S04]  /*1100*/  LDG.E R9, desc[UR36][R4.64+0x28] ;  /* 0x0000282404097981 */ /* 0x008ee8000c1e1900 */
[----:B----4-:R-:W4:Y:S04]  /*1110*/  LDG.E R11, desc[UR36][R4.64+0x2c] ;  /* 0x00002c24040b7981 */ /* 0x010f28000c1e1900 */
[----:B--2---:R-:W2:Y:S04]  /*1120*/  LDG.E R13, desc[UR36][R4.64+0x38] ;  /* 0x00003824040d7981 */ /* 0x004ea8000c1e1900 */
[----:B0-----:R-:W2:Y:S01]  /*1130*/  LDG.E R15, desc[UR36][R4.64+0x3c] ;  /* 0x00003c24040f7981 */ /* 0x001ea2000c1e1900 */
[----:B------:R-:W-:-:S03]  /*1140*/  IADD3 R14, PT, PT, R0, 0xf, RZ ;  /* 0x0000000f000e7810 */ /* 0x000fc60007ffe0ff */
[----:B------:R0:W-:Y:S04]  /*1150*/  STL [R8+0x14], R21 ;  /* 0x0000141508007387 */ /* 0x0001e80000100800 */
[----:B------:R1:W-:Y:S04]  /*1160*/  STL [R8+0x18], R41 ;  /* 0x0000182908007387 */ /* 0x0003e80000100800 */
[----:B------:R1:W-:Y:S01]  /*1170*/  STL [R8+0x1c], R43 ;  /* 0x00001c2b08007387 */ /* 0x0003e20000100800 */
[----:B0-----:R-:W-:-:S03]  /*1180*/  LOP3.LUT R21, R24, 0xfffffff0, RZ, 0xc0, !PT ;  /* 0xfffffff018157812 */ /* 0x001fc600078ec0ff */
[----:B------:R1:W-:Y:S04]  /*1190*/  STL [R8+0x20], R45 ;  /* 0x0000202d08007387 */ /* 0x0003e80000100800 */
[----:B------:R1:W-:Y:S04]  /*11a0*/  STL [R8+0x30], R10 ;  /* 0x0000300a08007387 */ /* 0x0003e80000100800 */
[----:B------:R1:W-:Y:S01]  /*11b0*/  STL [R8+0x34], R12 ;  /* 0x0000340c08007387 */ /* 0x0003e20000100800 */
[----:B------:R-:W-:Y:S01]  /*11c0*/  ISETP.NE.AND P0, PT, R14, R21, PT ;  /* 0x000000150e00720c */ /* 0x000fe20003f05270 */
[----:B------:R-:W-:-:S02]  /*11d0*/  VIADD R0, R0, 0x10 ;  /* 0x0000001000007836 */ /* 0x000fc40000000000 */
[----:B------:R1:W-:Y:S04]  /*11e0*/  STL [R8+0x24], R3 ;  /* 0x0000240308007387 */ /* 0x0003e80000100800 */
[----:B---3--:R1:W-:Y:S04]  /*11f0*/  STL [R8+0x28], R9 ;  /* 0x0000280908007387 */ /* 0x0083e80000100800 */
[----:B----4-:R1:W-:Y:S04]  /*1200*/  STL [R8+0x2c], R11 ;  /* 0x00002c0b08007387 */ /* 0x0103e80000100800 */
[----:B--2---:R1:W-:Y:S04]  /*1210*/  STL [R8+0x38], R13 ;  /* 0x0000380d08007387 */ /* 0x0043e80000100800 */
[----:B------:R1:W-:Y:S01]  /*1220*/  STL [R8+0x3c], R15 ;  /* 0x00003c0f08007387 */ /* 0x0003e20000100800 */
[----:B------:R-:W-:Y:S05]  /*1230*/  @P0 BRA `(.L_x_12) ;  /* 0xfffffffc00640947 */ /* 0x000fea000383ffff */
.L_x_11:
[----:B------:R-:W-:-:S13]  /*1240*/  LOP3.LUT P0, RZ, R24, 0xf, RZ, 0xc0, !PT ;  /* 0x0000000f18ff7812 */ /* 0x000fda000780c0ff */
[----:B------:R-:W-:Y:S05]  /*1250*/  @!P0 BRA `(.L_x_10) ;  /* 0x0000000000c48947 */ /* 0x000fea0003800000 */
[----:B------:R-:W-:Y:S02]  /*1260*/  ISETP.GE.U32.AND P0, PT, R36, 0x7, PT ;  /* 0x000000072400780c */ /* 0x000fe40003f06070 */
[----:B------:R-:W-:-:S11]  /*1270*/  ISETP.NE.AND P1, PT, R28, RZ, PT ;  /* 0x000000ff1c00720c */ /* 0x000fd60003f25270 */
[----:B------:R-:W-:Y:S05]  /*1280*/  @!P0 BRA `(.L_x_13) ;  /* 0x00000000004c8947 */ /* 0x000fea0003800000 */
[----:B------:R-:W-:-:S05]  /*1290*/  IMAD.WIDE R4, R0, 0x4, R6 ;  /* 0x0000000400047825 */ /* 0x000fca00078e0206 */
[----:B-1----:R-:W3:Y:S01]  /*12a0*/  LDG.E R3, desc[UR36][R4.64] ;  /* 0x0000002404037981 */ /* 0x002ee2000c1e1900 */
[----:B------:R-:W-:-:S03]  /*12b0*/  IMAD R8, R0, 0x4, R1 ;  /* 0x0000000400087824 */ /* 0x000fc600078e0201 */
[----:B------:R-:W4:Y:S04]  /*12c0*/  LDG.E R9, desc[UR36][R4.64+0x4] ;  /* 0x0000042404097981 */ /* 0x000f28000c1e1900 */
[----:B------:R-:W4:Y:S04]  /*12d0*/  LDG.E R11, desc[UR36][R4.64+0x8] ;  /* 0x00000824040b7981 */ /* 0x000f28000c1e1900 */
[----:B--2---:R-:W2:Y:S04]  /*12e0*/  LDG.E R13, desc[UR36][R4.64+0xc] ;  /* 0x00000c24040d7981 */ /* 0x004ea8000c1e1900 */
[----:B------:R-:W2:Y:S04]  /*12f0*/  LDG.E R15, desc[UR36][R4.64+0x10] ;  /* 0x00001024040f7981 */ /* 0x000ea8000c1e1900 */
[----:B------:R-:W2:Y:S04]  /*1300*/  LDG.E R21, desc[UR36][R4.64+0x14] ;  /* 0x0000142404157981 */ /* 0x000ea8000c1e1900 */
[----:B------:R-:W2:Y:S04]  /*1310*/  LDG.E R41, desc[UR36][R4.64+0x18] ;  /* 0x0000182404297981 */ /* 0x000ea8000c1e1900 */
[----:B------:R-:W2:Y:S01]  /*1320*/  LDG.E R43, desc[UR36][R4.64+0x1c] ;  /* 0x00001c24042b7981 */ /* 0x000ea2000c1e1900 */
[----:B------:R-:W-:-:S03]  /*1330*/  IADD3 R0, PT, PT, R0, 0x8, RZ ;  /* 0x0000000800007810 */ /* 0x000fc60007ffe0ff */
[----:B---3--:R3:W-:Y:S04]  /*1340*/  STL [R8], R3 ;  /* 0x0000000308007387 */ /* 0x0087e80000100800 */
[----:B----4-:R3:W-:Y:S04]  /*1350*/  STL [R8+0x4], R9 ;  /* 0x0000040908007387 */ /* 0x0107e80000100800 */
[----:B------:R3:W-:Y:S04]  /*1360*/  STL [R8+0x8], R11 ;  /* 0x0000080b08007387 */ /* 0x0007e80000100800 */
[----:B--2---:R3:W-:Y:S04]  /*1370*/  STL [R8+0xc], R13 ;  /* 0x00000c0d08007387 */ /* 0x0047e80000100800 */
[----:B------:R3:W-:Y:S04]  /*1380*/  STL [R8+0x10], R15 ;  /* 0x0000100f08007387 */ /* 0x0007e80000100800 */
[----:B------:R3:W-:Y:S04]  /*1390*/  STL [R8+0x14], R21 ;  /* 0x0000141508007387 */ /* 0x0007e80000100800 */
[----:B------:R3:W-:Y:S04]  /*13a0*/  STL [R8+0x18], R41 ;  /* 0x0000182908007387 */ /* 0x0007e80000100800 */
[----:B------:R3:W-:Y:S02]  /*13b0*/  STL [R8+0x1c], R43 ;  /* 0x00001c2b08007387 */ /* 0x0007e40000100800 */
.L_x_13:
[----:B------:R-:W-:Y:S05]  /*13c0*/  @!P1 BRA `(.L_x_10) ;  /* 0x0000000000689947 */ /* 0x000fea0003800000 */
[----:B------:R-:W-:Y:S02]  /*13d0*/  ISETP.GE.U32.AND P0, PT, R35, 0x3, PT ;  /* 0x000000032300780c */ /* 0x000fe40003f06070 */
[----:B------:R-:W-:-:S11]  /*13e0*/  ISETP.NE.AND P1, PT, R29, RZ, PT ;  /* 0x000000ff1d00720c */ /* 0x000fd60003f25270 */
[----:B------:R-:W-:Y:S05]  /*13f0*/  @!P0 BRA `(.L_x_14) ;  /* 0x00000000002c8947 */ /* 0x000fea0003800000 */
[----:B------:R-:W-:-:S05]  /*1400*/  IMAD.WIDE R4, R0, 0x4, R6 ;  /* 0x0000000400047825 */ /* 0x000fca00078e0206 */
[----:B-1-3--:R-:W3:Y:S04]  /*1410*/  LDG.E R3, desc[UR36][R4.64] ;  /* 0x0000002404037981 */ /* 0x00aee8000c1e1900 */
[----:B------:R-:W4:Y:S04]  /*1420*/  LDG.E R9, desc[UR36][R4.64+0x4] ;  /* 0x0000042404097981 */ /* 0x000f28000c1e1900 */
[----:B------:R-:W4:Y:S04]  /*1430*/  LDG.E R11, desc[UR36][R4.64+0x8] ;  /* 0x00000824040b7981 */ /* 0x000f28000c1e1900 */
[----:B--2---:R-:W2:Y:S01]  /*1440*/  LDG.E R13, desc[UR36][R4.64+0xc] ;  /* 0x00000c24040d7981 */ /* 0x004ea2000c1e1900 */
[----:B------:R-:W-:-:S02]  /*1450*/  IMAD R8, R0, 0x4, R1 ;  /* 0x0000000400087824 */ /* 0x000fc400078e0201 */
[----:B------:R-:W-:-:S03]  /*1460*/  VIADD R0, R0, 0x4 ;  /* 0x0000000400007836 */ /* 0x000fc60000000000 */
[----:B---3--:R1:W-:Y:S04]  /*1470*/  STL [R8], R3 ;  /* 0x0000000308007387 */ /* 0x0083e80000100800 */
[----:B----4-:R1:W-:Y:S04]  /*1480*/  STL [R8+0x4], R9 ;  /* 0x0000040908007387 */ /* 0x0103e80000100800 */
[----:B------:R1:W-:Y:S04]  /*1490*/  STL [R8+0x8], R11 ;  /* 0x0000080b08007387 */ /* 0x0003e80000100800 */
[----:B--2---:R1:W-:Y:S02]  /*14a0*/  STL [R8+0xc], R13 ;  /* 0x00000c0d08007387 */ /* 0x0043e40000100800 */
.L_x_14:
[----:B------:R-:W-:Y:S05]  /*14b0*/  @!P1 BRA `(.L_x_10) ;  /* 0x00000000002c9947 */ /* 0x000fea0003800000 */
[----:B0-----:R-:W-:-:S05]  /*14c0*/  IMAD.WIDE R6, R0, 0x4, R6 ;  /* 0x0000000400067825 */ /* 0x001fca00078e0206 */
[----:B-1-3--:R-:W3:Y:S01]  /*14d0*/  LDG.E R3, desc[UR36][R6.64] ;  /* 0x0000002406037981 */ /* 0x00aee2000c1e1900 */
[----:B------:R-:W-:Y:S02]  /*14e0*/  LEA R0, R0, R1, 0x2 ;  /* 0x0000000100007211 */ /* 0x000fe400078e10ff */
[----:B------:R-:W-:-:S03]  /*14f0*/  ISETP.NE.AND P0, PT, R29, 0x1, PT ;  /* 0x000000011d00780c */ /* 0x000fc60003f05270 */
[----:B---3--:R4:W-:Y:S10]  /*1500*/  STL [R0], R3 ;  /* 0x0000000300007387 */ /* 0x0089f40000100800 */
[----:B------:R-:W-:Y:S05]  /*1510*/  @!P0 BRA `(.L_x_10) ;  /* 0x0000000000148947 */ /* 0x000fea0003800000 */
[----:B------:R-:W-:Y:S01]  /*1520*/  ISETP.NE.AND P0, PT, R29, 0x2, PT ;  /* 0x000000021d00780c */ /* 0x000fe20003f05270 */
[----:B----4-:R-:W3:-:S12]  /*1530*/  LDG.E R3, desc[UR36][R6.64+0x4] ;  /* 0x0000042406037981 */ /* 0x010ed8000c1e1900 */
[----:B------:R-:W4:Y:S04]  /*1540*/  @P0 LDG.E R5, desc[UR36][R6.64+0x8] ;  /* 0x0000082406050981 */ /* 0x000f28000c1e1900 */
[----:B---3--:R0:W-:Y:S04]  /*1550*/  STL [R0+0x4], R3 ;  /* 0x0000040300007387 */ /* 0x0081e80000100800 */
[----:B----4-:R0:W-:Y:S02]  /*1560*/  @P0 STL [R0+0x8], R5 ;  /* 0x0000080500000387 */ /* 0x0101e40000100800 */
.L_x_10:
[----:B------:R-:W-:Y:S05]  /*1570*/  BSYNC.RECONVERGENT B0 ;  /* 0x0000000000007941 */ /* 0x000fea0003800200 */
.L_x_9:
[----:B------:R-:W1:Y:S02]  /*1580*/  LDCU UR5, c[0x0][0x3b0] ;  /* 0x00007600ff0577ac */ /* 0x000e640008000800 */
[----:B-1----:R-:W-:Y:S02]  /*1590*/  UISETP.GE.AND UP0, UPT, UR5, 0x1, UPT ;  /* 0x000000010500788c */ /* 0x002fe4000bf06270 */
[----:B------:R-:W-:-:S07]  /*15a0*/  UIADD3 UR6, UPT, UPT, UR38, -UR5, URZ ;  /* 0x8000000526067290 */ /* 0x000fce000fffe0ff */
[----:B------:R-:W-:Y:S05]  /*15b0*/  BRA.U !UP0, `(.L_x_15) ;  /* 0x00000005086c7547 */ /* 0x000fea000b800000 */
[----:B------:R-:W-:Y:S01]  /*15c0*/  UIADD3 UR5, UPT, UPT, -UR38, UR5, URZ ;  /* 0x0000000526057290 */ /* 0x000fe2000fffe1ff */
[----:B------:R-:W-:-:S11]  /*15d0*/  UMOV UR4, UR6 ;  /* 0x0000000600047c82 */ /* 0x000fd60008000000 */
.L_x_21:
[----:B01--4-:R-:W0:Y:S01]  /*15e0*/  LDC R0, c[0x0][0x3ac] ;  /* 0x0000eb00ff007b82 */ /* 0x013e220000000800 */
[----:B------:R-:W-:Y:S01]  /*15f0*/  ISETP.GE.U32.AND P0, PT, R24, 0x7, PT ;  /* 0x000000071800780c */ /* 0x000fe20003f06070 */
[----:B------:R-:W-:Y:S01]  /*1600*/  UIADD3 UR9, UPT, UPT, UR5, UR4, URZ ;  /* 0x0000000405097290 */ /* 0x000fe2000fffe0ff */
[----:B------:R-:W-:Y:S02]  /*1610*/  IMAD.MOV.U32 R5, RZ, RZ, RZ ;  /* 0x000000ffff057224 */ /* 0x000fe400078e00ff */
[----:B0-----:R-:W-:Y:S01]  /*1620*/  IMAD R0, R0, UR4, R17 ;  /* 0x0000000400007c24 */ /* 0x001fe2000f8e0211 */
[----:B------:R-:W-:-:S04]  /*1630*/  UIADD3 UR4, UPT, UPT, UR4, 0x1, URZ ;  /* 0x0000000104047890 */ /* 0x000fc8000fffe0ff */
[----:B------:R-:W-:-:S04]  /*1640*/  UISETP.GE.AND UP0, UPT, UR4, UR38, UPT ;  /* 0x000000260400728c */ /* 0x000fc8000bf06270 */
[----:B---3--:R-:W-:Y:S07]  /*1650*/  @!P0 BRA `(.L_x_16) ;  /* 0x0000000000748947 */ /* 0x008fee0003800000 */
[----:B------:R-:W0:Y:S01]  /*1660*/  S2UR UR8, SR_CgaCtaId ;  /* 0x00000000000879c3 */ /* 0x000e220000008800 */
[----:B---3--:R-:W-:Y:S01]  /*1670*/  IMAD.MOV.U32 R3, RZ, RZ, RZ ;  /* 0x000000ffff037224 */ /* 0x008fe200078e00ff */
[----:B------:R-:W-:-:S06]  /*1680*/  UMOV UR7, 0x400 ;  /* 0x0000040000077882 */ /* 0x000fcc0000000000 */
[----:B------:R-:W1:Y:S01]  /*1690*/  LDC R8, c[0x0][0x3b0] ;  /* 0x0000ec00ff087b82 */ /* 0x000e620000000800 */
[----:B0-----:R-:W-:-:S12]  /*16a0*/  ULEA UR7, UR8, UR7, 0x18 ;  /* 0x0000000708077291 */ /* 0x001fd8000f8ec0ff */
.L_x_17:
[----:B------:R-:W-:Y:S01]  /*16b0*/  IADD3 R4, PT, PT, R0, R3, RZ ;  /* 0x0000000300047210 */ /* 0x000fe20007ffe0ff */
[----:B01----:R-:W-:Y:S02]  /*16c0*/  IMAD R6, R8, UR9, R3 ;  /* 0x0000000908067c24 */ /* 0x003fe4000f8e0203 */
[----:B------:R-:W-:Y:S01]  /*16d0*/  VIADD R3, R3, 0x8 ;  /* 0x0000000803037836 */ /* 0x000fe20000000000 */
[----:B------:R-:W-:Y:S01]  /*16e0*/  LEA R4, R4, UR7, 0x2 ;  /* 0x0000000704047c11 */ /* 0x000fe2000f8e10ff */
[----:B------:R-:W-:-:S03]  /*16f0*/  IMAD R6, R6, 0x4, R27 ;  /* 0x0000000406067824 */ /* 0x000fc600078e021b */
[----:B------:R-:W-:Y:S01]  /*1700*/  ISETP.NE.AND P0, PT, R3, R26, PT ;  /* 0x0000001a0300720c */ /* 0x000fe20003f05270 */
[----:B------:R-:W0:Y:S04]  /*1710*/  LDS R5, [R4] ;  /* 0x0000000004057984 */ /* 0x000e280000000800 */
[----:B------:R-:W1:Y:S04]  /*1720*/  LDS R7, [R4+0x4] ;  /* 0x0000040004077984 */ /* 0x000e680000000800 */
[----:B------:R-:W3:Y:S04]  /*1730*/  LDS R9, [R4+0x8] ;  /* 0x0000080004097984 */ /* 0x000ee80000000800 */
[----:B------:R-:W4:Y:S04]  /*1740*/  LDS R11, [R4+0xc] ;  /* 0x00000c00040b7984 */ /* 0x000f280000000800 */
[----:B--2---:R-:W2:Y:S04]  /*1750*/  LDS R13, [R4+0x10] ;  /* 0x00001000040d7984 */ /* 0x004ea80000000800 */
[----:B------:R-:W2:Y:S04]  /*1760*/  LDS R15, [R4+0x14] ;  /* 0x00001400040f7984 */ /* 0x000ea80000000800 */
[----:B------:R-:W2:Y:S04]  /*1770*/  LDS R21, [R4+0x18] ;  /* 0x0000180004157984 */ /* 0x000ea80000000800 */
[----:B------:R-:W2:Y:S04]  /*1780*/  LDS R41, [R4+0x1c] ;  /* 0x00001c0004297984 */ /* 0x000ea80000000800 */
[----:B0-----:R0:W-:Y:S04]  /*1790*/  STL [R6], R5 ;  /* 0x0000000506007387 */ /* 0x0011e80000100800 */
[----:B-1----:R0:W-:Y:S04]  /*17a0*/  STL [R6+0x4], R7 ;  /* 0x0000040706007387 */ /* 0x0021e80000100800 */
[----:B---3--:R0:W-:Y:S04]  /*17b0*/  STL [R6+0x8], R9 ;  /* 0x0000080906007387 */ /* 0x0081e80000100800 */
[----:B----4-:R0:W-:Y:S04]  /*17c0*/  STL [R6+0xc], R11 ;  /* 0x00000c0b06007387 */ /* 0x0101e80000100800 */
[----:B--2---:R0:W-:Y:S04]  /*17d0*/  STL [R6+0x10], R13 ;  /* 0x0000100d06007387 */ /* 0x0041e80000100800 */
[----:B------:R0:W-:Y:S04]  /*17e0*/  STL [R6+0x14], R15 ;  /* 0x0000140f06007387 */ /* 0x0001e80000100800 */
[----:B------:R0:W-:Y:S04]  /*17f0*/  STL [R6+0x18], R21 ;  /* 0x0000181506007387 */ /* 0x0001e80000100800 */
[----:B------:R0:W-:Y:S01]  /*1800*/  STL [R6+0x1c], R41 ;  /* 0x00001c2906007387 */ /* 0x0001e20000100800 */
[----:B------:R-:W-:Y:S05]  /*1810*/  @P0 BRA `(.L_x_17) ;  /* 0xfffffffc00a40947 */ /* 0x000fea000383ffff */
[----:B0-----:R-:W-:-:S07]  /*1820*/  MOV R5, R26 ;  /* 0x0000001a00057202 */ /* 0x001fce0000000f00 */
.L_x_16:
[----:B------:R-:W-:-:S13]  /*1830*/  ISETP.NE.AND P0, PT, R34, RZ, PT ;  /* 0x000000ff2200720c */ /* 0x000fda0003f05270 */
[----:B------:R-:W-:Y:S05]  /*1840*/  @!P0 BRA `(.L_x_18) ;  /* 0x0000000000c48947 */ /* 0x000fea0003800000 */
[----:B---3--:R-:W0:Y:S01]  /*1850*/  LDC R3, c[0x0][0x3b0] ;  /* 0x0000ec00ff037b82 */ /* 0x008e220000000800 */
[----:B------:R-:W-:-:S05]  /*1860*/  VIADD R4, R34, 0xffffffff ;  /* 0xffffffff22047836 */ /* 0x000fca0000000000 */
[----:B------:R-:W-:Y:S02]  /*1870*/  ISETP.GE.U32.AND P0, PT, R4, 0x3, PT ;  /* 0x000000030400780c */ /* 0x000fe40003f06070 */
[----:B0-----:R-:W-:-:S11]  /*1880*/  LOP3.LUT P1, R9, R3, 0x3, RZ, 0xc0, !PT ;  /* 0x0000000303097812 */ /* 0x001fd6000782c0ff */
[----:B------:R-:W-:Y:S05]  /*1890*/  @!P0 BRA `(.L_x_19) ;  /* 0x0000000000448947 */ /* 0x000fea0003800000 */
[----:B------:R-:W0:Y:S01]  /*18a0*/  S2UR UR8, SR_CgaCtaId ;  /* 0x00000000000879c3 */ /* 0x000e220000008800 */
[----:B------:R-:W-:Y:S01]  /*18b0*/  UMOV UR7, 0x400 ;  /* 0x0000040000077882 */ /* 0x000fe20000000000 */
[----:B------:R-:W-:-:S06]  /*18c0*/  IMAD.IADD R4, R0, 0x1, R5 ;  /* 0x0000000100047824 */ /* 0x000fcc00078e0205 */
[----:B------:R-:W1:Y:S01]  /*18d0*/  LDC R8, c[0x0][0x3b0] ;  /* 0x0000ec00ff087b82 */ /* 0x000e620000000800 */
[----:B0-----:R-:W-:-:S06]  /*18e0*/  ULEA UR7, UR8, UR7, 0x18 ;  /* 0x0000000708077291 */ /* 0x001fcc000f8ec0ff */
[----:B------:R-:W-:Y:S01]  /*18f0*/  LEA R4, R4, UR7, 0x2 ;  /* 0x0000000704047c11 */ /* 0x000fe2000f8e10ff */
[----:B-1----:R-:W-:Y:S02]  /*1900*/  IMAD R8, R8, UR9, R5 ;  /* 0x0000000908087c24 */ /* 0x002fe4000f8e0205 */
[----:B------:R-:W-:Y:S02]  /*1910*/  VIADD R5, R5, 0x4 ;  /* 0x0000000405057836 */ /* 0x000fe40000000000 */
[----:B------:R-:W0:Y:S01]  /*1920*/  LDS R6, [R4] ;  /* 0x0000000004067984 */ /* 0x000e220000000800 */
[----:B------:R-:W-:-:S03]  /*1930*/  LEA R7, R8, R27, 0x2 ;  /* 0x0000001b08077211 */ /* 0x000fc600078e10ff */
[----:B------:R-:W1:Y:S04]  /*1940*/  LDS R10, [R4+0x4] ;  /* 0x00000400040a7984 */ /* 0x000e680000000800 */
[----:B--2---:R-:W2:Y:S04]  /*1950*/  LDS R12, [R4+0x8] ;  /* 0x00000800040c7984 */ /* 0x004ea80000000800 */
[----:B------:R-:W3:Y:S04]  /*1960*/  LDS R14, [R4+0xc] ;  /* 0x00000c00040e7984 */ /* 0x000ee80000000800 */
[----:B0-----:R0:W-:Y:S04]  /*1970*/  STL [R7], R6 ;  /* 0x0000000607007387 */ /* 0x0011e80000100800 */
[----:B-1----:R0:W-:Y:S04]  /*1980*/  STL [R7+0x4], R10 ;  /* 0x0000040a07007387 */ /* 0x0021e80000100800 */
[----:B--2---:R0:W-:Y:S04]  /*1990*/  STL [R7+0x8], R12 ;  /* 0x0000080c07007387 */ /* 0x0041e80000100800 */
[----:B---3--:R0:W-:Y:S02]  /*19a0*/  STL [R7+0xc], R14 ;  /* 0x00000c0e07007387 */ /* 0x0081e40000100800 */
.L_x_19:
[----:B------:R-:W-:Y:S05]  /*19b0*/  @!P1 BRA `(.L_x_18) ;  /* 0x0000000000689947 */ /* 0x000fea0003800000 */
[----:B------:R-:W-:Y:S02]  /*19c0*/  ISETP.NE.AND P0, PT, R9, 0x1, PT ;  /* 0x000000010900780c */ /* 0x000fe40003f05270 */
[----:B------:R-:W-:-:S04]  /*19d0*/  LOP3.LUT R4, R3, 0x1, RZ, 0xc0, !PT ;  /* 0x0000000103047812 */ /* 0x000fc800078ec0ff */
[----:B------:R-:W-:-:S07]  /*19e0*/  ISETP.NE.U32.AND P1, PT, R4, 0x1, PT ;  /* 0x000000010400780c */ /* 0x000fce0003f25070 */
[----:B------:R-:W-:Y:S06]  /*19f0*/  @!P0 BRA `(.L_x_20) ;  /* 0x0000000000308947 */ /* 0x000fec0003800000 */
[----:B------:R-:W1:Y:S01]  /*1a00*/  S2UR UR8, SR_CgaCtaId ;  /* 0x00000000000879c3 */ /* 0x000e620000008800 */
[----:B------:R-:W-:Y:S01]  /*1a10*/  UMOV UR7, 0x400 ;  /* 0x0000040000077882 */ /* 0x000fe20000000000 */
[--C-:B------:R-:W-:Y:S02]  /*1a20*/  IMAD.IADD R4, R0, 0x1, R5.reuse ;  /* 0x0000000100047824 */ /* 0x100fe400078e0205 */
[----:B------:R-:W-:Y:S02]  /*1a30*/  IMAD R8, R3, UR9, R5 ;  /* 0x0000000903087c24 */ /* 0x000fe4000f8e0205 */
[----:B------:R-:W-:-:S03]  /*1a40*/  VIADD R5, R5, 0x2 ;  /* 0x0000000205057836 */ /* 0x000fc60000000000 */
[----:B0-----:R-:W-:Y:S01]  /*1a50*/  LEA R7, R8, R27, 0x2 ;  /* 0x0000001b08077211 */ /* 0x001fe200078e10ff */
[----:B-1----:R-:W-:-:S06]  /*1a60*/  ULEA UR7, UR8, UR7, 0x18 ;  /* 0x0000000708077291 */ /* 0x002fcc000f8ec0ff */
[----:B------:R-:W-:-:S05]  /*1a70*/  LEA R4, R4, UR7, 0x2 ;  /* 0x0000000704047c11 */ /* 0x000fca000f8e10ff */
[----:B------:R-:W0:Y:S04]  /*1a80*/  LDS R6, [R4] ;  /* 0x0000000004067984 */ /* 0x000e280000000800 */
[----:B------:R-:W1:Y:S04]  /*1a90*/  LDS R10, [R4+0x4] ;  /* 0x00000400040a7984 */ /* 0x000e680000000800 */
[----:B0-----:R3:W-:Y:S04]  /*1aa0*/  STL [R7], R6 ;  /* 0x0000000607007387 */ /* 0x0017e80000100800 */
[----:B-1----:R3:W-:Y:S02]  /*1ab0*/  STL [R7+0x4], R10 ;  /* 0x0000040a07007387 */ /* 0x0027e40000100800 */
.L_x_20:
[----:B------:R-:W-:Y:S05]  /*1ac0*/  @P1 BRA `(.L_x_18) ;  /* 0x0000000000241947 */ /* 0x000fea0003800000 */
[----:B------:R-:W1:Y:S01]  /*1ad0*/  S2UR UR8, SR_CgaCtaId ;  /* 0x00000000000879c3 */ /* 0x000e620000008800 */
[----:B------:R-:W-:Y:S01]  /*1ae0*/  UMOV UR7, 0x400 ;  /* 0x0000040000077882 */ /* 0x000fe20000000000 */
[--C-:B------:R-:W-:Y:S02]  /*1af0*/  IMAD.IADD R0, R0, 0x1, R5.reuse ;  /* 0x0000000100007824 */ /* 0x100fe400078e0205 */
[----:B------:R-:W-:-:S05]  /*1b00*/  IMAD R4, R3, UR9, R5 ;  /* 0x0000000903047c24 */ /* 0x000fca000f8e0205 */
[----:B------:R-:W-:Y:S01]  /*1b10*/  LEA R3, R4, R27, 0x2 ;  /* 0x0000001b04037211 */ /* 0x000fe200078e10ff */
[----:B-1----:R-:W-:-:S06]  /*1b20*/  ULEA UR7, UR8, UR7, 0x18 ;  /* 0x0000000708077291 */ /* 0x002fcc000f8ec0ff */
[----:B------:R-:W-:-:S06]  /*1b30*/  LEA R0, R0, UR7, 0x2 ;  /* 0x0000000700007c11 */ /* 0x000fcc000f8e10ff */
[----:B------:R-:W1:Y:S04]  /*1b40*/  LDS R0, [R0] ;  /* 0x0000000000007984 */ /* 0x000e680000000800 */
[----:B-1----:R1:W-:Y:S02]  /*1b50*/  STL [R3], R0 ;  /* 0x0000000003007387 */ /* 0x0023e40000100800 */
.L_x_18:
[----:B------:R-:W-:Y:S05]  /*1b60*/  BRA.U !UP0, `(.L_x_21) ;  /* 0xfffffff9089c7547 */ /* 0x000fea000b83ffff */
.L_x_15:
[----:B------:R-:W0:Y:S01]  /*1b70*/  LDCU UR4, c[0x0][0x3b0] ;  /* 0x00007600ff0477ac */ /* 0x000e220008000800 */
[----:B---3--:R-:W-:Y:S01]  /*1b80*/  IMAD.MOV.U32 R41, RZ, RZ, RZ ;  /* 0x000000ffff297224 */ /* 0x008fe200078e00ff */
[----:B0-----:R-:W-:-:S09]  /*1b90*/  UISETP.NE.AND UP0, UPT, UR4, URZ, UPT ;  /* 0x000000ff0400728c */ /* 0x001fd2000bf05270 */
[----:B------:R-:W-:Y:S05]  /*1ba0*/  BRA.U !UP0, `(.L_x_22) ;  /* 0x0000000508707547 */ /* 0x000fea000b800000 */
[----:B------:R-:W-:Y:S01]  /*1bb0*/  ISETP.GE.U32.AND P0, PT, R38, 0x10, PT ;  /* 0x000000102600780c */ /* 0x000fe20003f06070 */
[----:B-1--4-:R-:W-:Y:S02]  /*1bc0*/  HFMA2 R3, -RZ, RZ, 0, 0 ;  /* 0x00000000ff037431 */ /* 0x012fe400000001ff */
[----:B------:R-:W-:-:S10]  /*1bd0*/  IMAD.MOV.U32 R41, RZ, RZ, RZ ;  /* 0x000000ffff297224 */ /* 0x000fd400078e00ff */
[----:B------:R-:W-:Y:S05]  /*1be0*/  @!P0 BRA `(.L_x_23) ;  /* 0x0000000000a48947 */ /* 0x000fea0003800000 */
[----:B------:R-:W-:Y:S02]  /*1bf0*/  IMAD.MOV.U32 R41, RZ, RZ, RZ ;  /* 0x000000ffff297224 */ /* 0x000fe400078e00ff */
[----:B------:R-:W-:-:S07]  /*1c00*/  IMAD.MOV.U32 R3, RZ, RZ, RZ ;  /* 0x000000ffff037224 */ /* 0x000fce00078e00ff */
.L_x_24:
[----:B------:R-:W-:-:S04]  /*1c10*/  SHF.L.U32 R0, R3, 0x2, RZ ;  /* 0x0000000203007819 */ /* 0x000fc800000006ff */
[----:B--2---:R-:W0:Y:S01]  /*1c20*/  LDC.64 R12, c[0x3][R0] ;  /* 0x00c00000000c7b82 */ /* 0x004e220000000a00 */
[----:B------:R-:W-:-:S05]  /*1c30*/  IMAD.IADD R14, R1, 0x1, R0 ;  /* 0x00000001010e7824 */ /* 0x000fca00078e0200 */
[----:B------:R-:W0:Y:S04]  /*1c40*/  LDL R6, [R14+0xc] ;  /* 0x00000c000e067983 */ /* 0x000e280000100800 */
[----:B------:R-:W2:Y:S04]  /*1c50*/  LDL.64 R4, [R14+0x10] ;  /* 0x000010000e047983 */ /* 0x000ea80000100a00 */
[----:B------:R-:W3:Y:S04]  /*1c60*/  LDL.64 R10, [R14+0x18] ;  /* 0x000018000e0a7983 */ /* 0x000ee80000100a00 */
[----:B------:R-:W4:Y:S04]  /*1c70*/  LDL.64 R8, [R14+0x20] ;  /* 0x000020000e087983 */ /* 0x000f280000100a00 */
[----:B------:R-:W4:Y:S01]  /*1c80*/  LDL R16, [R14+0x48] ;  /* 0x000048000e107983 */ /* 0x000f220000100800 */
[----:B0-----:R-:W-:-:S03]  /*1c90*/  FFMA R12, R12, R6, R41 ;  /* 0x000000060c0c7223 */ /* 0x001fc60000000029 */
[----:B------:R-:W4:Y:S01]  /*1ca0*/  LDL.64 R6, [R14+0x28] ;  /* 0x000028000e067983 */ /* 0x000f220000100a00 */
[----:B--2---:R-:W-:Y:S02]  /*1cb0*/  FFMA R15, R13, R4, R12 ;  /* 0x000000040d0f7223 */ /* 0x004fe4000000000c */
[----:B------:R-:W0:Y:S02]  /*1cc0*/  LDC.64 R12, c[0x3][R0+0x8] ;  /* 0x00c00200000c7b82 */ /* 0x000e240000000a00 */
[----:B0-----:R-:W-:-:S06]  /*1cd0*/  FFMA R12, R12, R5, R15 ;  /* 0x000000050c0c7223 */ /* 0x001fcc000000000f */
[----:B------:R-:W0:Y:S01]  /*1ce0*/  LDC.64 R4, c[0x3][R0+0x10] ;  /* 0x00c0040000047b82 */ /* 0x000e220000000a00 */
[----:B---3--:R-:W-:-:S04]  /*1cf0*/  FFMA R13, R13, R10, R12 ;  /* 0x0000000a0d0d7223 */ /* 0x008fc8000000000c */
[----:B0-----:R-:W-:Y:S02]  /*1d00*/  FFMA R4, R4, R11, R13 ;  /* 0x0000000b04047223 */ /* 0x001fe4000000000d */
[----:B------:R-:W2:Y:S02]  /*1d10*/  LDL.64 R10, [R14+0x30] ;  /* 0x000030000e0a7983 */ /* 0x000ea40000100a00 */
[----:B----4-:R-:W-:Y:S02]  /*1d20*/  FFMA R13, R5, R8, R4 ;  /* 0x00000008050d7223 */ /* 0x010fe40000000004 */
[----:B------:R-:W0:Y:S02]  /*1d30*/  LDC.64 R4, c[0x3][R0+0x18] ;  /* 0x00c0060000047b82 */ /* 0x000e240000000a00 */
[----:B0-----:R-:W-:-:S06]  /*1d40*/  FFMA R4, R4, R9, R13 ;  /* 0x0000000904047223 */ /* 0x001fcc000000000d */
[----:B------:R-:W0:Y:S01]  /*1d50*/  LDC.64 R8, c[0x3][R0+0x20] ;  /* 0x00c0080000087b82 */ /* 0x000e220000000a00 */
[----:B------:R-:W-:Y:S02]  /*1d60*/  FFMA R13, R5, R6, R4 ;  /* 0x00000006050d7223 */ /* 0x000fe40000000004 */
[----:B------:R-:W3:Y:S02]  /*1d70*/  LDL.64 R4, [R14+0x38] ;  /* 0x000038000e047983 */ /* 0x000ee40000100a00 */
[----:B0-----:R-:W-:Y:S02]  /*1d80*/  FFMA R8, R8, R7, R13 ;  /* 0x0000000708087223 */ /* 0x001fe4000000000d */
[----:B------:R-:W4:Y:S01]  /*1d90*/  LDL.64 R6, [R14+0x40] ;  /* 0x000040000e067983 */ /* 0x000f220000100a00 */
[----:B------:R-:W-:Y:S02]  /*1da0*/  VIADD R3, R3, 0x10 ;  /* 0x0000001003037836 */ /* 0x000fe40000000000 */
[----:B--2---:R-:W-:-:S02]  /*1db0*/  FFMA R13, R9, R10, R8 ;  /* 0x0000000a090d7223 */ /* 0x004fc40000000008 */
[----:B------:R-:W0:Y:S01]  /*1dc0*/  LDC.64 R8, c[0x3][R0+0x28] ;  /* 0x00c00a0000087b82 */ /* 0x000e220000000a00 */
[----:B------:R-:W-:Y:S01]  /*1dd0*/  ISETP.NE.AND P0, PT, R3, R32, PT ;  /* 0x000000200300720c */ /* 0x000fe20003f05270 */
[----:B0-----:R-:W-:-:S06]  /*1de0*/  FFMA R8, R8, R11, R13 ;  /* 0x0000000b08087223 */ /* 0x001fcc000000000d */
[----:B------:R-:W0:Y:S08]  /*1df0*/  LDC.64 R10, c[0x3][R0+0x30] ;  /* 0x00c00c00000a7b82 */ /* 0x000e300000000a00 */
[----:B------:R-:W1:Y:S01]  /*1e00*/  LDC.64 R12, c[0x3][R0+0x38] ;  /* 0x00c00e00000c7b82 */ /* 0x000e620000000a00 */
[----:B---3--:R-:W-:-:S04]  /*1e10*/  FFMA R9, R9, R4, R8 ;  /* 0x0000000409097223 */ /* 0x008fc80000000008 */
[----:B0-----:R-:W-:-:S04]  /*1e20*/  FFMA R10, R10, R5, R9 ;  /* 0x000000050a0a7223 */ /* 0x001fc80000000009 */
[----:B----4-:R-:W-:-:S04]  /*1e30*/  FFMA R11, R11, R6, R10 ;  /* 0x000000060b0b7223 */ /* 0x010fc8000000000a */
[----:B-1----:R-:W-:-:S04]  /*1e40*/  FFMA R12, R12, R7, R11 ;  /* 0x000000070c0c7223 */ /* 0x002fc8000000000b */
[----:B------:R-:W-:Y:S01]  /*1e50*/  FFMA R41, R13, R16, R12 ;  /* 0x000000100d297223 */ /* 0x000fe2000000000c */
[----:B------:R-:W-:Y:S06]  /*1e60*/  @P0 BRA `(.L_x_24) ;  /* 0xfffffffc00680947 */ /* 0x000fec000383ffff */
[----:B------:R-:W-:-:S07]  /*1e70*/  MOV R3, R32 ;  /* 0x0000002000037202 */ /* 0x000fce0000000f00 */
.L_x_23:
[----:B------:R-:W-:-:S13]  /*1e80*/  ISETP.NE.AND P0, PT, R30, RZ, PT ;  /* 0x000000ff1e00720c */ /* 0x000fda0003f05270 */
[----:B------:R-:W-:Y:S05]  /*1e90*/  @!P0 BRA `(.L_x_22) ;  /* 0x0000000000b48947 */ /* 0x000fea0003800000 */
[----:B------:R-:W-:Y:S01]  /*1ea0*/  VIADD R0, R30, 0xffffffff ;  /* 0xffffffff1e007836 */ /* 0x000fe20000000000 */
[----:B------:R-:W-:-:S04]  /*1eb0*/  ISETP.NE.AND P1, PT, R31, RZ, PT ;  /* 0x000000ff1f00720c */ /* 0x000fc80003f25270 */
[----:B------:R-:W-:-:S13]  /*1ec0*/  ISETP.GE.U32.AND P0, PT, R0, 0x7, PT ;  /* 0x000000070000780c */ /* 0x000fda0003f06070 */
[----:B------:R-:W-:Y:S05]  /*1ed0*/  @!P0 BRA `(.L_x_25) ;  /* 0x0000000000508947 */ /* 0x000fea0003800000 */
[----:B------:R-:W-:-:S04]  /*1ee0*/  IMAD.SHL.U32 R0, R3, 0x4, RZ ;  /* 0x0000000403007824 */ /* 0x000fc800078e00ff */
[----:B------:R-:W0:Y:S01]  /*1ef0*/  LDC.64 R8, c[0x3][R0] ;  /* 0x00c0000000087b82 */ /* 0x000e220000000a00 */
[----:B------:R-:W-:-:S05]  /*1f00*/  IADD3 R15, PT, PT, R1, R0, RZ ;  /* 0x00000000010f7210 */ /* 0x000fca0007ffe0ff */
[----:B------:R-:W0:Y:S04]  /*1f10*/  LDL R6, [R15+0xc] ;  /* 0x00000c000f067983 */ /* 0x000e280000100800 */
[----:B------:R-:W3:Y:S04]  /*1f20*/  LDL.64 R10, [R15+0x10] ;  /* 0x000010000f0a7983 */ /* 0x000ee80000100a00 */
[----:B------:R-:W4:Y:S04]  /*1f30*/  LDL.64 R4, [R15+0x18] ;  /* 0x000018000f047983 */ /* 0x000f280000100a00 */
[----:B--2---:R-:W2:Y:S01]  /*1f40*/  LDL R14, [R15+0x28] ;  /* 0x000028000f0e7983 */ /* 0x004ea20000100800 */
[----:B0-----:R-:W-:-:S03]  /*1f50*/  FFMA R8, R8, R6, R41 ;  /* 0x0000000608087223 */ /* 0x001fc60000000029 */
[----:B------:R-:W2:Y:S01]  /*1f60*/  LDL.64 R6, [R15+0x20] ;  /* 0x000020000f067983 */ /* 0x000ea20000100a00 */
[----:B---3--:R-:W-:Y:S02]  /*1f70*/  FFMA R13, R9, R10, R8 ;  /* 0x0000000a090d7223 */ /* 0x008fe40000000008 */
[----:B------:R-:W0:Y:S02]  /*1f80*/  LDC.64 R8, c[0x3][R0+0x8] ;  /* 0x00c0020000087b82 */ /* 0x000e240000000a00 */
[----:B0-----:R-:W-:-:S06]  /*1f90*/  FFMA R8, R8, R11, R13 ;  /* 0x0000000b08087223 */ /* 0x001fcc000000000d */
[----:B------:R-:W0:Y:S08]  /*1fa0*/  LDC.64 R10, c[0x3][R0+0x10] ;  /* 0x00c00400000a7b82 */ /* 0x000e300000000a00 */
[----:B------:R-:W1:Y:S01]  /*1fb0*/  LDC.64 R12, c[0x3][R0+0x18] ;  /* 0x00c00600000c7b82 */ /* 0x000e620000000a00 */
[----:B----4-:R-:W-:Y:S01]  /*1fc0*/  FFMA R9, R9, R4, R8 ;  /* 0x0000000409097223 */ /* 0x010fe20000000008 */
[----:B------:R-:W-:-:S03]  /*1fd0*/  VIADD R3, R3, 0x8 ;  /* 0x0000000803037836 */ /* 0x000fc60000000000 */
[----:B0-----:R-:W-:-:S04]  /*1fe0*/  FFMA R10, R10, R5, R9 ;  /* 0x000000050a0a7223 */ /* 0x001fc80000000009 */
[----:B--2---:R-:W-:-:S04]  /*1ff0*/  FFMA R11, R11, R6, R10 ;  /* 0x000000060b0b7223 */ /* 0x004fc8000000000a */
[----:B-1----:R-:W-:-:S04]  /*2000*/  FFMA R12, R12, R7, R11 ;  /* 0x000000070c0c7223 */ /* 0x002fc8000000000b */
[----:B------:R-:W-:-:S07]  /*2010*/  FFMA R41, R13, R14, R12 ;  /* 0x0000000e0d297223 */ /* 0x000fce000000000c */
.L_x_25:
[----:B------:R-:W-:Y:S05]  /*2020*/  @!P1 BRA `(.L_x_22) ;  /* 0x0000000000509947 */ /* 0x000fea0003800000 */
[----:B------:R-:W-:Y:S01]  /*2030*/  VIADD R0, R31, 0xffffffff ;  /* 0xffffffff1f007836 */ /* 0x000fe20000000000 */
[----:B------:R-:W-:-:S04]  /*2040*/  LOP3.LUT P1, RZ, R37, 0x1, RZ, 0xc0, !PT ;  /* 0x0000000125ff7812 */ /* 0x000fc8000782c0ff */
[----:B------:R-:W-:-:S13]  /*2050*/  ISETP.GE.U32.AND P0, PT, R0, 0x3, PT ;  /* 0x000000030000780c */ /* 0x000fda0003f06070 */
[C---:B------:R-:W-:Y:S01]  /*2060*/  @P0 SHF.L.U32 R10, R3.reuse, 0x2, RZ ;  /* 0x00000002030a0819 */ /* 0x040fe200000006ff */
[----:B------:R-:W-:-:S03]  /*2070*/  @P0 VIADD R3, R3, 0x4 ;  /* 0x0000000403030836 */ /* 0x000fc60000000000 */
[----:B------:R-:W0:Y:S01]  /*2080*/  @P0 LDC.64 R6, c[0x3][R10] ;  /* 0x00c000000a060b82 */ /* 0x000e220000000a00 */
[----:B------:R-:W-:-:S05]  /*2090*/  @P0 IMAD.IADD R11, R1, 0x1, R10 ;  /* 0x00000001010b0824 */ /* 0x000fca00078e020a */
[----:B--2---:R-:W0:Y:S01]  /*20a0*/  @P0 LDL R12, [R11+0xc] ;  /* 0x00000c000b0c0983 */ /* 0x004e220000100800 */
[----:B------:R-:W-:Y:S01]  /*20b0*/  @P1 SHF.L.U32 R0, R3, 0x2, RZ ;  /* 0x0000000203001819 */ /* 0x000fe200000006ff */
[----:B------:R-:W1:Y:S02]  /*20c0*/  @P0 LDC.64 R8, c[0x3][R10+0x8] ;  /* 0x00c002000a080b82 */ /* 0x000e640000000a00 */
[----:B------:R-:W2:Y:S02]  /*20d0*/  @P0 LDL.64 R4, [R11+0x10] ;  /* 0x000010000b040983 */ /* 0x000ea40000100a00 */
[----:B------:R-:W-:Y:S02]  /*20e0*/  @P1 IMAD.IADD R3, R1, 0x1, R0 ;  /* 0x0000000101031824 */ /* 0x000fe400078e0200 */
[----:B------:R-:W3:Y:S04]  /*20f0*/  @P0 LDL R13, [R11+0x18] ;  /* 0x000018000b0d0983 */ /* 0x000ee80000100800 */
[----:B------:R-:W4:Y:S01]  /*2100*/  @P1 LDL R3, [R3+0xc] ;  /* 0x00000c0003031983 */ /* 0x000f220000100800 */
[----:B------:R-:W4:Y:S01]  /*2110*/  @P1 LDC R0, c[0x3][R0] ;  /* 0x00c0000000001b82 */ /* 0x000f220000000800 */
[----:B0-----:R-:W-:-:S04]  /*2120*/  @P0 FFMA R6, R6, R12, R41 ;  /* 0x0000000c06060223 */ /* 0x001fc80000000029 */
[----:B--2---:R-:W-:-:S04]  /*2130*/  @P0 FFMA R7, R7, R4, R6 ;  /* 0x0000000407070223 */ /* 0x004fc80000000006 */
[----:B-1----:R-:W-:-:S04]  /*2140*/  @P0 FFMA R8, R8, R5, R7 ;  /* 0x0000000508080223 */ /* 0x002fc80000000007 */
[----:B---3--:R-:W-:-:S04]  /*2150*/  @P0 FFMA R41, R9, R13, R8 ;  /* 0x0000000d09290223 */ /* 0x008fc80000000008 */
[----:B----4-:R-:W-:-:S07]  /*2160*/  @P1 FFMA R41, R0, R3, R41 ;  /* 0x0000000300291223 */ /* 0x010fce0000000029 */
.L_x_22:
[----:B------:R-:W0:Y:S01]  /*2170*/  LDCU.64 UR4, c[0x0][0x3a0] ;  /* 0x00007400ff0477ac */ /* 0x000e220008000a00 */
[----:B--2---:R-:W-:Y:S01]  /*2180*/  VIADD R16, R22, UR6 ;  /* 0x0000000616107c36 */ /* 0x004fe20008000000 */
[----:B0-----:R-:W-:-:S03]  /*2190*/  UIMAD UR4, UR5, UR4, URZ ;  /* 0x00000004050472a4 */ /* 0x001fc6000f8e02ff */
[----:B------:R-:W-:-:S05]  /*21a0*/  IMAD R16, R16, UR5, R23 ;  /* 0x0000000510107c24 */ /* 0x000fca000f8e0217 */
[C---:B------:R-:W-:Y:S02]  /*21b0*/  ISETP.GE.AND P0, PT, R16.reuse, UR4, PT ;  /* 0x0000000410007c0c */ /* 0x040fe4000bf06270 */
[----:B------:R-:W-:-:S13]  /*21c0*/  ISETP.GT.AND P1, PT, R16, -0x1, PT ;  /* 0xffffffff1000780c */ /* 0x000fda0003f24270 */
[----:B------:R-:W-:Y:S05]  /*21d0*/  @!P0 BRA P1, `(.L_x_26) ;  /* 0x00000000002c8947 */ /* 0x000fea0000800000 */
[----:B------:R-:W-:Y:S01]  /*21e0*/  MOV R8, 0x0 ;  /* 0x0000000000087802 */ /* 0x000fe20000000f00 */
[----:B------:R0:W-:Y:S01]  /*21f0*/  STL.64 [R1+0x30], R16 ;  /* 0x0000301001007387 */ /* 0x0001e20000100a00 */
[----:B------:R-:W2:Y:S01]  /*2200*/  LDCU.64 UR4, c[0x4][0x8] ;  /* 0x01000100ff0477ac */ /* 0x000ea20008000a00 */
[----:B------:R-:W-:Y:S02]  /*2210*/  IADD3 R6, P0, PT, R18, 0x30, RZ ;  /* 0x0000003012067810 */ /* 0x000fe40007f1e0ff */
[----:B------:R0:W-:Y:S01]  /*2220*/  STL [R1+0x38], R2 ;  /* 0x0000380201007387 */ /* 0x0001e20000100800 */
[----:B------:R-:W3:Y:S02]  /*2230*/  LDC.64 R8, c[0x4][R8] ;  /* 0x0100000008087b82 */ /* 0x000ee40000000a00 */
[----:B------:R-:W-:Y:S01]  /*2240*/  IMAD.X R7, RZ, RZ, R19, P0 ;  /* 0x000000ffff077224 */ /* 0x000fe200000e0613 */
[----:B--2---:R-:W-:Y:S01]  /*2250*/  MOV R4, UR4 ;  /* 0x0000000400047c02 */ /* 0x004fe20008000f00 */
[----:B0-----:R-:W-:-:S07]  /*2260*/  IMAD.U32 R5, RZ, RZ, UR5 ;  /* 0x00000005ff057e24 */ /* 0x001fce000f8e00ff */
[----:B------:R-:W-:-:S07]  /*2270*/  LEPC R20, `(.L_x_26) ;  /* 0x000000001014794e */ /* 0x000fce0000000000 */
[----:B-1-345:R-:W-:Y:S05]  /*2280*/  CALL.ABS.NOINC R8 ;  /* 0x0000000008007343 */ /* 0x03afea0003c00000 */
.L_x_26:
[----:B------:R-:W0:Y:S01]  /*2290*/  LDC.64 R4, c[0x0][0x388] ;  /* 0x0000e200ff047b82 */ /* 0x000e220000000a00 */
[----:B------:R-:W-:Y:S05]  /*22a0*/  WARPSYNC.ALL ;  /* 0x0000000000007948 */ /* 0x000fea0003800000 */
[----:B------:R-:W-:Y:S01]  /*22b0*/  UMOV UR4, 0x400 ;  /* 0x0000040000047882 */ /* 0x000fe20000000000 */
[----:B------:R-:W-:Y:S01]  /*22c0*/  ISETP.NE.AND P6, PT, R39, RZ, PT ;  /* 0x000000ff2700720c */ /* 0x000fe20003fc5270 */
[----:B------:R-:W2:Y:S01]  /*22d0*/  S2UR UR5, SR_CgaCtaId ;  /* 0x00000000000579c3 */ /* 0x000ea20000008800 */
[----:B------:R-:W-:Y:S07]  /*22e0*/  BSSY.RECONVERGENT B0, `(.L_x_27) ;  /* 0x0000068000007945 */ /* 0x000fee0003800200 */
[----:B-1--4-:R-:W1:Y:S01]  /*22f0*/  LDC R0, c[0x0][0x3ac] ;  /* 0x0000eb00ff007b82 */ /* 0x012e620000000800 */
[----:B0-----:R-:W-:-:S05]  /*2300*/  IMAD.WIDE R4, R16, 0x4, R4 ;  /* 0x0000000410047825 */ /* 0x001fca00078e0204 */
[----:B------:R0:W-:Y:S01]  /*2310*/  STG.E desc[UR36][R4.64], R41 ;  /* 0x0000002904007986 */ /* 0x0001e2000c101924 */
[----:B--2---:R-:W-:Y:S01]  /*2320*/  ULEA UR4, UR5, UR4, 0x18 ;  /* 0x0000000405047291 */ /* 0x004fe2000f8ec0ff */
[----:B-1----:R-:W-:-:S05]  /*2330*/  IMAD R0, R0, UR38, R17 ;  /* 0x0000002600007c24 */ /* 0x002fca000f8e0211 */
[----:B------:R-:W-:Y:S01]  /*2340*/  LEA R0, R0, UR4, 0x2 ;  /* 0x0000000400007c11 */ /* 0x000fe2000f8e10ff */
[----:B------:R-:W-:Y:S06]  /*2350*/  BAR.SYNC.DEFER_BLOCKING 0x0 ;  /* 0x0000000000007b1d */ /* 0x000fec0000010000 */
[----:B-----5:R0:W-:Y:S01]  /*2360*/  STS [R0], R33 ;  /* 0x0000002100007388 */ /* 0x0201e20000000800 */
[----:B------:R-:W-:Y:S05]  /*2370*/  @!P6 BRA `(.L_x_28) ;  /* 0x000000040078e947 */ /* 0x000fea0003800000 */
[----:B------:R-:W-:Y:S01]  /*2380*/  ISETP.GE.U32.AND P0, PT, R25, 0xf, PT ;  /* 0x0000000f1900780c */ /* 0x000fe20003f06070 */
[----:B------:R-:W-:-:S12]  /*2390*/  HFMA2 R3, -RZ, RZ, 0, 5.9604644775390625e-08 ;  /* 0x00000001ff037431 */ /* 0x000fd800000001ff */
[----:B------:R-:W-:Y:S05]  /*23a0*/  @!P0 BRA `(.L_x_29) ;  /* 0x0000000000a08947 */ /* 0x000fea0003800000 */
[----:B------:R-:W-:-:S07]  /*23b0*/  IMAD.MOV.U32 R3, RZ, RZ, 0x1 ;  /* 0x00000001ff037424 */ /* 0x000fce00078e00ff */
.L_x_30:
[----:B0-----:R-:W-:-:S05]  /*23c0*/  IMAD R4, R3, 0x4, R1 ;  /* 0x0000000403047824 */ /* 0x001fca00078e0201 */
[----:B------:R-:W2:Y:S04]  /*23d0*/  LDL R5, [R4] ;  /* 0x0000000004057983 */ /* 0x000ea80000100800 */
[----:B------:R-:W3:Y:S04]  /*23e0*/  LDL R7, [R4+0x4] ;  /* 0x0000040004077983 */ /* 0x000ee80000100800 */
[----:B------:R-:W4:Y:S04]  /*23f0*/  LDL R9, [R4+0x8] ;  /* 0x0000080004097983 */ /* 0x000f280000100800 */
[----:B------:R-:W5:Y:S04]  /*2400*/  LDL R11, [R4+0xc] ;  /* 0x00000c00040b7983 */ /* 0x000f680000100800 */
[----:B------:R-:W5:Y:S01]  /*2410*/  LDL R13, [R4+0x10] ;  /* 0x00001000040d7983 */ /* 0x000f620000100800 */
[----:B------:R-:W-:-:S03]  /*2420*/  LEA R6, R3, R0, 0x2 ;  /* 0x0000000003067211 */ /* 0x000fc600078e10ff */
[----:B------:R-:W5:Y:S04]  /*2430*/  LDL R15, [R4+0x14] ;  /* 0x00001400040f7983 */ /* 0x000f680000100800 */
[----:B------:R-:W5:Y:S04]  /*2440*/  LDL R21, [R4+0x18] ;  /* 0x0000180004157983 */ /* 0x000f680000100800 */
[----:B------:R-:W5:Y:S04]  /*2450*/  LDL R33, [R4+0x1c] ;  /* 0x00001c0004217983 */ /* 0x000f680000100800 */
[----:B------:R-:W5:Y:S04]  /*2460*/  LDL R41, [R4+0x20] ;  /* 0x0000200004297983 */ /* 0x000f680000100800 */
[----:B------:R-:W5:Y:S04]  /*2470*/  LDL R43, [R4+0x24] ;  /* 0x00002400042b7983 */ /* 0x000f680000100800 */
[----:B------:R-:W5:Y:S04]  /*2480*/  LDL R45, [R4+0x28] ;  /* 0x00002800042d7983 */ /* 0x000f680000100800 */
[----:B--2---:R0:W-:Y:S04]  /*2490*/  STS [R6], R5 ;  /* 0x0000000506007388 */ /* 0x0041e80000000800 */
[----:B---3--:R1:W-:Y:S04]  /*24a0*/  STS [R6+0x4], R7 ;  /* 0x0000040706007388 */ /* 0x0083e80000000800 */
[----:B----4-:R2:W-:Y:S04]  /*24b0*/  STS [R6+0x8], R9 ;  /* 0x0000080906007388 */ /* 0x0105e80000000800 */
[----:B-----5:R3:W-:Y:S04]  /*24c0*/  STS [R6+0xc], R11 ;  /* 0x00000c0b06007388 */ /* 0x0207e80000000800 */
[----:B------:R4:W-:Y:S04]  /*24d0*/  STS [R6+0x10], R13 ;  /* 0x0000100d06007388 */ /* 0x0009e80000000800 */
[----:B0-----:R-:W5:Y:S04]  /*24e0*/  LDL R5, [R4+0x2c] ;  /* 0x00002c0004057983 */ /* 0x001f680000100800 */
[----:B-1----:R-:W5:Y:S04]  /*24f0*/  LDL R7, [R4+0x30] ;  /* 0x0000300004077983 */ /* 0x002f680000100800 */
[----:B--2---:R-:W2:Y:S04]  /*2500*/  LDL R9, [R4+0x34] ;  /* 0x0000340004097983 */ /* 0x004ea80000100800 */
[----:B---3--:R-:W3:Y:S04]  /*2510*/  LDL R11, [R4+0x38] ;  /* 0x00003800040b7983 */ /* 0x008ee80000100800 */
[----:B----4-:R0:W4:Y:S04]  /*2520*/  LDL R13, [R4+0x3c] ;  /* 0x00003c00040d7983 */ /* 0x0101280000100800 */
[----:B------:R1:W-:Y:S04]  /*2530*/  STS [R6+0x14], R15 ;  /* 0x0000140f06007388 */ /* 0x0003e80000000800 */
[----:B------:R2:W-:Y:S01]  /*2540*/  STS [R6+0x18], R21 ;  /* 0x0000181506007388 */ /* 0x0005e20000000800 */
[----:B0-----:R-:W-:-:S03]  /*2550*/  VIADD R4, R3, 0xf ;  /* 0x0000000f03047836 */ /* 0x001fc60000000000 */
[----:B------:R0:W-:Y:S01]  /*2560*/  STS [R6+0x1c], R33 ;  /* 0x00001c2106007388 */ /* 0x0001e20000000800 */
[----:B-1----:R-:W-:-:S03]  /*2570*/  LOP3.LUT R15, R24, 0xfffffff0, RZ, 0xc0, !PT ;  /* 0xfffffff0180f7812 */ /* 0x002fc600078ec0ff */
[----:B------:R0:W-:Y:S04]  /*2580*/  STS [R6+0x20], R41 ;  /* 0x0000202906007388 */ /* 0x0001e80000000800 */
[----:B------:R0:W-:Y:S04]  /*2590*/  STS [R6+0x24], R43 ;  /* 0x0000242b06007388 */ /* 0x0001e80000000800 */
[----:B------:R0:W-:Y:S01]  /*25a0*/  STS [R6+0x28], R45 ;  /* 0x0000282d06007388 */ /* 0x0001e20000000800 */
[----:B------:R-:W-:Y:S01]  /*25b0*/  ISETP.NE.AND P0, PT, R4, R15, PT ;  /* 0x0000000f0400720c */ /* 0x000fe20003f05270 */
[----:B------:R-:W-:-:S02]  /*25c0*/  VIADD R3, R3, 0x10 ;  /* 0x0000001003037836 */ /* 0x000fc40000000000 */
[----:B-----5:R0:W-:Y:S04]  /*25d0*/  STS [R6+0x2c], R5 ;  /* 0x00002c0506007388 */ /* 0x0201e80000000800 */
[----:B------:R0:W-:Y:S04]  /*25e0*/  STS [R6+0x30], R7 ;  /* 0x0000300706007388 */ /* 0x0001e80000000800 */
[----:B--2---:R0:W-:Y:S04]  /*25f0*/  STS [R6+0x34], R9 ;  /* 0x0000340906007388 */ /* 0x0041e80000000800 */
[----:B---3--:R0:W-:Y:S04]  /*2600*/  STS [R6+0x38], R11 ;  /* 0x0000380b06007388 */ /* 0x0081e80000000800 */
[----:B----4-:R0:W-:Y:S01]  /*2610*/  STS [R6+0x3c], R13 ;  /* 0x00003c0d06007388 */ /* 0x0101e20000000800 */
[----:B------:R-:W-:Y:S05]  /*2620*/  @P0 BRA `(.L_x_30) ;  /* 0xfffffffc00640947 */ /* 0x000fea000383ffff */
.L_x_29:
[----:B------:R-:W-:-:S13]  /*2630*/  LOP3.LUT P0, RZ, R24, 0xf, RZ, 0xc0, !PT ;  /* 0x0000000f18ff7812 */ /* 0x000fda000780c0ff */
[----:B------:R-:W-:Y:S05]  /*2640*/  @!P0 BRA `(.L_x_28) ;  /* 0x0000000000c48947 */ /* 0x000fea0003800000 */
[----:B------:R-:W-:Y:S02]  /*2650*/  ISETP.GE.U32.AND P0, PT, R36, 0x7, PT ;  /* 0x000000072400780c */ /* 0x000fe40003f06070 */
[----:B------:R-:W-:-:S11]  /*2660*/  ISETP.NE.AND P1, PT, R28, RZ, PT ;  /* 0x000000ff1c00720c */ /* 0x000fd60003f25270 */
[----:B------:R-:W-:Y:S05]  /*2670*/  @!P0 BRA `(.L_x_31) ;  /* 0x00000000004c8947 */ /* 0x000fea0003800000 */
[----:B0-----:R-:W-:-:S05]  /*2680*/  LEA R4, R3, R1, 0x2 ;  /* 0x0000000103047211 */ /* 0x001fca00078e10ff */
[----:B------:R-:W2:Y:S04]  /*2690*/  LDL R5, [R4] ;  /* 0x0000000004057983 */ /* 0x000ea80000100800 */
[----:B------:R-:W3:Y:S04]  /*26a0*/  LDL R7, [R4+0x4] ;  /* 0x0000040004077983 */ /* 0x000ee80000100800 */
[----:B------:R-:W4:Y:S04]  /*26b0*/  LDL R9, [R4+0x8] ;  /* 0x0000080004097983 */ /* 0x000f280000100800 */
[----:B------:R-:W5:Y:S04]  /*26c0*/  LDL R11, [R4+0xc] ;  /* 0x00000c00040b7983 */ /* 0x000f680000100800 */
[----:B------:R-:W5:Y:S04]  /*26d0*/  LDL R13, [R4+0x10] ;  /* 0x00001000040d7983 */ /* 0x000f680000100800 */
[----:B------:R-:W5:Y:S04]  /*26e0*/  LDL R15, [R4+0x14] ;  /* 0x00001400040f7983 */ /* 0x000f680000100800 */
[----:B------:R-:W5:Y:S04]  /*26f0*/  LDL R21, [R4+0x18] ;  /* 0x0000180004157983 */ /* 0x000f680000100800 */
[----:B------:R-:W5:Y:S01]  /*2700*/  LDL R33, [R4+0x1c] ;  /* 0x00001c0004217983 */ /* 0x000f620000100800 */
        /* <DEDUP_REMOVED lines=10> */
.L_x_31:
[----:B------:R-:W-:Y:S05]  /*27b0*/  @!P1 BRA `(.L_x_28) ;  /* 0x0000000000689947 */ /* 0x000fea0003800000 */
[----:B------:R-:W-:Y:S02]  /*27c0*/  ISETP.GE.U32.AND P0, PT, R35, 0x3, PT ;  /* 0x000000032300780c */ /* 0x000fe40003f06070 */
[----:B------:R-:W-:-:S11]  /*27d0*/  ISETP.NE.AND P1, PT, R29, RZ, PT ;  /* 0x000000ff1d00720c */ /* 0x000fd60003f25270 */
[----:B------:R-:W-:Y:S05]  /*27e0*/  @!P0 BRA `(.L_x_32) ;  /* 0x00000000002c8947 */ /* 0x000fea0003800000 */
[----:B0-----:R-:W-:-:S05]  /*27f0*/  LEA R4, R3, R1, 0x2 ;  /* 0x0000000103047211 */ /* 0x001fca00078e10ff */
[----:B-1----:R-:W2:Y:S04]  /*2800*/  LDL R5, [R4] ;  /* 0x0000000004057983 */ /* 0x002ea80000100800 */
[----:B------:R-:W3:Y:S04]  /*2810*/  LDL R7, [R4+0x4] ;  /* 0x0000040004077983 */ /* 0x000ee80000100800 */
[----:B------:R-:W4:Y:S04]  /*2820*/  LDL R9, [R4+0x8] ;  /* 0x0000080004097983 */ /* 0x000f280000100800 */
[----:B------:R-:W5:Y:S01]  /*2830*/  LDL R11, [R4+0xc] ;  /* 0x00000c00040b7983 */ /* 0x000f620000100800 */
[----:B------:R-:W-:-:S02]  /*2840*/  IMAD R6, R3, 0x4, R0 ;  /* 0x0000000403067824 */ /* 0x000fc400078e0200 */
[----:B------:R-:W-:-:S03]  /*2850*/  VIADD R3, R3, 0x4 ;  /* 0x0000000403037836 */ /* 0x000fc60000000000 */
[----:B--2---:R2:W-:Y:S04]  /*2860*/  STS [R6], R5 ;  /* 0x0000000506007388 */ /* 0x0045e80000000800 */
[----:B---3--:R2:W-:Y:S04]  /*2870*/  STS [R6+0x4], R7 ;  /* 0x0000040706007388 */ /* 0x0085e80000000800 */
[----:B----4-:R2:W-:Y:S04]  /*2880*/  STS [R6+0x8], R9 ;  /* 0x0000080906007388 */ /* 0x0105e80000000800 */
[----:B-----5:R2:W-:Y:S02]  /*2890*/  STS [R6+0xc], R11 ;  /* 0x00000c0b06007388 */ /* 0x0205e40000000800 */
.L_x_32:
[----:B------:R-:W-:Y:S05]  /*28a0*/  @!P1 BRA `(.L_x_28) ;  /* 0x00000000002c9947 */ /* 0x000fea0003800000 */
[----:B0-----:R-:W-:-:S05]  /*28b0*/  LEA R4, R3, R1, 0x2 ;  /* 0x0000000103047211 */ /* 0x001fca00078e10ff */
[----:B-12---:R-:W2:Y:S01]  /*28c0*/  LDL R5, [R4] ;  /* 0x0000000004057983 */ /* 0x006ea20000100800 */
[----:B------:R-:W-:Y:S01]  /*28d0*/  IMAD R6, R3, 0x4, R0 ;  /* 0x0000000403067824 */ /* 0x000fe200078e0200 */
[----:B------:R-:W-:-:S04]  /*28e0*/  ISETP.NE.AND P0, PT, R29, 0x1, PT ;  /* 0x000000011d00780c */ /* 0x000fc80003f05270 */
[----:B--2---:R3:W-:Y:S09]  /*28f0*/  STS [R6], R5 ;  /* 0x0000000506007388 */ /* 0x0047f20000000800 */
[----:B------:R-:W-:Y:S05]  /*2900*/  @!P0 BRA `(.L_x_28) ;  /* 0x0000000000148947 */ /* 0x000fea0003800000 */
[----:B------:R-:W-:Y:S01]  /*2910*/  ISETP.NE.AND P0, PT, R29, 0x2, PT ;  /* 0x000000021d00780c */ /* 0x000fe20003f05270 */
[----:B------:R-:W2:-:S12]  /*2920*/  LDL R0, [R4+0x4] ;  /* 0x0000040004007983 */ /* 0x000e980000100800 */
[----:B------:R-:W4:Y:S04]  /*2930*/  @P0 LDL R3, [R4+0x8] ;  /* 0x0000080004030983 */ /* 0x000f280000100800 */
[----:B--2---:R0:W-:Y:S04]  /*2940*/  STS [R6+0x4], R0 ;  /* 0x0000040006007388 */ /* 0x0041e80000000800 */
[----:B----4-:R0:W-:Y:S02]  /*2950*/  @P0 STS [R6+0x8], R3 ;  /* 0x0000080306000388 */ /* 0x0101e40000000800 */
.L_x_28:
[----:B------:R-:W-:Y:S05]  /*2960*/  BSYNC.RECONVERGENT B0 ;  /* 0x0000000000007941 */ /* 0x000fea0003800200 */
.L_x_27:
[----:B------:R-:W4:Y:S01]  /*2970*/  LDCU UR4, c[0x0][0x3b0] ;  /* 0x00007600ff0477ac */ /* 0x000f220008000800 */
[----:B------:R-:W4:Y:S01]  /*2980*/  LDCU UR5, c[0x0][0x390] ;  /* 0x00007200ff0577ac */ /* 0x000f220008000800 */
[----:B------:R-:W-:Y:S02]  /*2990*/  UIADD3 UR38, UPT, UPT, UR38, 0x1, URZ ;  /* 0x0000000126267890 */ /* 0x000fe4000fffe0ff */
[----:B----4-:R-:W-:-:S04]  /*29a0*/  UIADD3 UR4, UPT, UPT, UR5, UR4, URZ ;  /* 0x0000000405047290 */ /* 0x010fc8000fffe0ff */
[----:B------:R-:W-:Y:S01]  /*29b0*/  UISETP.GE.AND UP0, UPT, UR38, UR4, UPT ;  /* 0x000000042600728c */ /* 0x000fe2000bf06270 */
[----:B------:R-:W-:Y:S08]  /*29c0*/  BAR.SYNC.DEFER_BLOCKING 0x0 ;  /* 0x0000000000007b1d */ /* 0x000ff00000010000 */
[----:B------:R-:W-:Y:S05]  /*29d0*/  BRA.U !UP0, `(.L_x_33) ;  /* 0xffffffe5084c7547 */ /* 0x000fea000b83ffff */
[----:B------:R-:W-:Y:S05]  /*29e0*/  EXIT ;  /* 0x000000000000794d */ /* 0x000fea0003800000 */
.L_x_8:
[----:B------:R-:W-:-:S04]  /*29f0*/  ISETP.NE.AND P0, PT, R8, RZ, PT ;  /* 0x000000ff0800720c */ /* 0x000fc80003f05270 */
[----:B------:R-:W-:-:S13]  /*2a00*/  ISETP.LT.OR P1, PT, R0, R9, P0 ;  /* 0x000000090000720c */ /* 0x000fda0000721670 */
[----:B------:R-:W-:Y:S05]  /*2a10*/  @P1 BRA `(.L_x_34) ;  /* 0x0000001c003c1947 */ /* 0x000fea0003800000 */
[----:B------:R-:W-:-:S04]  /*2a20*/  IADD3 R0, PT, PT, R3, 0x1, -R26 ;  /* 0x0000000103007810 */ /* 0x000fc80007ffe81a */
[----:B------:R-:W-:-:S13]  /*2a30*/  ISETP.GE.AND P0, PT, R17, R0, PT ;  /* 0x000000001100720c */ /* 0x000fda0003f06270 */
[----:B------:R-:W-:Y:S05]  /*2a40*/  @P0 EXIT ;  /* 0x000000000000094d */ /* 0x000fea0003800000 */
[----:B------:R-:W5:Y:S02]  /*2a50*/  LDCU UR4, c[0x0][0x390] ;  /* 0x00007200ff0477ac */ /* 0x000f640008000800 */
[----:B-----5:R-:W-:-:S13]  /*2a60*/  ISETP.GT.AND P0, PT, R26, UR4, PT ;  /* 0x000000041a007c0c */ /* 0x020fda000bf04270 */
[----:B------:R-:W-:Y:S05]  /*2a70*/  @P0 EXIT ;  /* 0x000000000000094d */ /* 0x000fea0003800000 */
[C---:B------:R-:W-:Y:S01]  /*2a80*/  VIADD R29, R26.reuse, 0x7 ;  /* 0x000000071a1d7836 */ /* 0x040fe20000000000 */
[C---:B-1----:R-:W-:Y:S01]  /*2a90*/  IADD3 R28, PT, PT, R26.reuse, 0xf, RZ ;  /* 0x0000000f1a1c7810 */ /* 0x042fe20007ffe0ff */
[----:B------:R-:W-:Y:S01]  /*2aa0*/  IMAD.IADD R0, R3, 0x1, -R26 ;  /* 0x0000000103007824 */ /* 0x000fe200078e0a1a */
[C---:B------:R-:W-:Y:S01]  /*2ab0*/  ISETP.GT.AND P0, PT, R26.reuse, 0x1, PT ;  /* 0x000000011a00780c */ /* 0x040fe20003f04270 */
[----:B------:R-:W-:Y:S01]  /*2ac0*/  IMAD R36, R26, R26, RZ ;  /* 0x0000001a1a247224 */ /* 0x000fe200078e02ff */
[----:B------:R-:W-:Y:S01]  /*2ad0*/  LOP3.LUT R30, R28, 0xf, RZ, 0xc0, !PT ;  /* 0x0000000f1c1e7812 */ /* 0x000fe200078ec0ff */
[----:B------:R-:W-:Y:S01]  /*2ae0*/  VIADD R24, R26, 0xffffffff ;  /* 0xffffffff1a187836 */ /* 0x000fe20000000000 */
[----:B------:R-:W-:Y:S01]  /*2af0*/  LOP3.LUT R31, R29, 0x7, RZ, 0xc0, !PT ;  /* 0x000000071d1f7812 */ /* 0x000fe200078ec0ff */
[----:B------:R-:W1:Y:S01]  /*2b00*/  LDCU UR38, c[0x0][0x3b0] ;  /* 0x00007600ff2677ac */ /* 0x000e620008000800 */
[----:B------:R-:W-:Y:S01]  /*2b10*/  ISETP.EQ.AND P0, PT, R17, R0, P0 ;  /* 0x000000001100720c */ /* 0x000fe20000702270 */
[----:B------:R-:W-:Y:S01]  /*2b20*/  VIADD R30, R30, 0xffffffff ;  /* 0xffffffff1e1e7836 */ /* 0x000fe20000000000 */
[----:B------:R-:W-:Y:S01]  /*2b30*/  VIMNMX.U32 R35, PT, PT, R36, 0x1, !PT ;  /* 0x0000000124237848 */ /* 0x000fe20007fe0000 */
[----:B------:R-:W-:Y:S01]  /*2b40*/  VIADD R31, R31, 0xffffffff ;  /* 0xffffffff1f1f7836 */ /* 0x000fe20000000000 */
[----:B------:R-:W-:-:S02]  /*2b50*/  LOP3.LUT R25, R26, 0x7, RZ, 0xc0, !PT ;  /* 0x000000071a197812 */ /* 0x000fc400078ec0ff */
[----:B------:R-:W-:Y:S02]  /*2b60*/  P2R R38, PR, RZ, 0x1 ;  /* 0x00000001ff267803 */ /* 0x000fe40000000000 */
[----:B------:R-:W-:Y:S02]  /*2b70*/  LOP3.LUT R26, R26, 0x7ffffff8, RZ, 0xc0, !PT ;  /* 0x7ffffff81a1a7812 */ /* 0x000fe400078ec0ff */
[----:B------:R-:W-:Y:S02]  /*2b80*/  IADD3 R27, PT, PT, R1, 0xc, RZ ;  /* 0x0000000c011b7810 */ /* 0x000fe40007ffe0ff */
[----:B------:R-:W-:Y:S02]  /*2b90*/  LOP3.LUT R28, R28, 0x7, RZ, 0xc0, !PT ;  /* 0x000000071c1c7812 */ /* 0x000fe400078ec0ff */
[----:B------:R-:W-:Y:S02]  /*2ba0*/  LOP3.LUT R29, R29, 0x3, RZ, 0xc0, !PT ;  /* 0x000000031d1d7812 */ /* 0x000fe400078ec0ff */
[----:B------:R-:W-:-:S02]  /*2bb0*/  LOP3.LUT R32, R35, 0xd, RZ, 0xc0, !PT ;  /* 0x0000000d23207812 */ /* 0x000fc400078ec0ff */
[C---:B------:R-:W-:Y:S02]  /*2bc0*/  LOP3.LUT R33, R35.reuse, 0x5, RZ, 0xc0, !PT ;  /* 0x0000000523217812 */ /* 0x040fe400078ec0ff */
[----:B-1----:R-:W-:-:S07]  /*2bd0*/  LOP3.LUT R34, R35, 0xfffffff0, RZ, 0xc0, !PT ;  /* 0xfffffff023227812 */ /* 0x002fce00078ec0ff */
.L_x_59:
[----:B-1----:R-:W1:Y:S02]  /*2be0*/  LDCU UR4, c[0x0][0x390] ;  /* 0x00007200ff0477ac */ /* 0x002e640008000800 */
[----:B-1----:R-:W-:-:S09]  /*2bf0*/  UISETP.GE.AND UP0, UPT, UR38, UR4, UPT ;  /* 0x000000042600728c */ /* 0x002fd2000bf06270 */
[----:B0-2-45:R-:W-:Y:S05]  /*2c00*/  BRA.U UP0, `(.L_x_35) ;  /* 0x0000000500a87547 */ /* 0x035fea000b800000 */
[----:B------:R-:W1:Y:S01]  /*2c10*/  LDC R3, c[0x0][0x39c] ;  /* 0x0000e700ff037b82 */ /* 0x000e620000000800 */
[----:B------:R-:W-:-:S07]  /*2c20*/  ISETP.NE.AND P0, PT, R38, RZ, PT ;  /* 0x000000ff2600720c */ /* 0x000fce0003f05270 */
[----:B--2---:R-:W2:Y:S01]  /*2c30*/  LDC.64 R14, c[0x0][0x380] ;  /* 0x0000e000ff0e7b82 */ /* 0x004ea20000000a00 */
[----:B-1----:R-:W-:-:S04]  /*2c40*/  IMAD R3, R3, UR38, R2 ;  /* 0x0000002603037c24 */ /* 0x002fc8000f8e0202 */
[----:B--2---:R-:W-:-:S05]  /*2c50*/  IMAD.WIDE R14, R3, 0x4, R14 ;  /* 0x00000004030e7825 */ /* 0x004fca00078e020e */
[----:B------:R1:W5:Y:S01]  /*2c60*/  LDG.E R37, desc[UR36][R14.64] ;  /* 0x000000240e257981 */ /* 0x000362000c1e1900 */
[----:B------:R-:W-:Y:S04]  /*2c70*/  BSSY.RECONVERGENT B0, `(.L_x_35) ;  /* 0x0000063000007945 */ /* 0x000fe80003800200 */
[----:B------:R-:W-:Y:S05]  /*2c80*/  @!P0 BRA `(.L_x_36) ;  /* 0x0000000400848947 */ /* 0x000fea0003800000 */
[----:B------:R-:W2:Y:S01]  /*2c90*/  LDCU UR4, c[0x0][0x3b0] ;  /* 0x00007600ff0477ac */ /* 0x000ea20008000800 */
[----:B------:R-:W-:Y:S01]  /*2ca0*/  HFMA2 R3, -RZ, RZ, 0, 5.9604644775390625e-08 ;  /* 0x00000001ff037431 */ /* 0x000fe200000001ff */
[----:B--2---:R-:W-:-:S04]  /*2cb0*/  UIADD3 UR4, UPT, UPT, UR4, -0x2, URZ ;  /* 0xfffffffe04047890 */ /* 0x004fc8000fffe0ff */
[----:B------:R-:W-:-:S09]  /*2cc0*/  UISETP.GE.U32.AND UP0, UPT, UR4, 0xf, UPT ;  /* 0x0000000f0400788c */ /* 0x000fd2000bf06070 */
[----:B------:R-:W-:Y:S05]  /*2cd0*/  BRA.U !UP0, `(.L_x_37) ;  /* 0x0000000108a47547 */ /* 0x000fea000b800000 */
[----:B------:R-:W-:Y:S01]  /*2ce0*/  IADD3 R4, P0, PT, R14, 0x20, RZ ;  /* 0x000000200e047810 */ /* 0x000fe20007f1e0ff */
[----:B------:R-:W-:Y:S01]  /*2cf0*/  VIADD R0, R1, 0x20 ;  /* 0x0000002001007836 */ /* 0x000fe20000000000 */
[----:B------:R-:W-:Y:S01]  /*2d00*/  LOP3.LUT R16, R24, 0xfffffff0, RZ, 0xc0, !PT ;  /* 0xfffffff018107812 */ /* 0x000fe200078ec0ff */
[----:B------:R-:W-:Y:S02]  /*2d10*/  IMAD.MOV.U32 R3, RZ, RZ, RZ ;  /* 0x000000ffff037224 */ /* 0x000fe400078e00ff */
[----:B------:R-:W-:Y:S01]  /*2d20*/  IMAD.X R5, RZ, RZ, R15, P0 ;  /* 0x000000ffff057224 */ /* 0x000fe200000e060f */
[----:B------:R-:W-:-:S07]  /*2d30*/  IADD3 R16, PT, PT, -R16, RZ, RZ ;  /* 0x000000ff10107210 */ /* 0x000fce0007ffe1ff */
.L_x_38:
[----:B------:R-:W-:Y:S01]  /*2d40*/  IMAD.MOV.U32 R20, RZ, RZ, R4 ;  /* 0x000000ffff147224 */ /* 0x000fe200078e0004 */
[----:B------:R-:W-:-:S05]  /*2d50*/  MOV R21, R5 ;  /* 0x0000000500157202 */ /* 0x000fca0000000f00 */
[----:B------:R-:W2:Y:S04]  /*2d60*/  LDG.E R12, desc[UR36][R20.64+-0x18] ;  /* 0xffffe824140c7981 */ /* 0x000ea8000c1e1900 */
[----:B------:R-:W2:Y:S04]  /*2d70*/  LDG.E R13, desc[UR36][R20.64+-0x14] ;  /* 0xffffec24140d7981 */ /* 0x000ea8000c1e1900 */
[----:B0--34-:R-:W3:Y:S04]  /*2d80*/  LDG.E R10, desc[UR36][R20.64+-0x10] ;  /* 0xfffff024140a7981 */ /* 0x019ee8000c1e1900 */
[----:B------:R-:W3:Y:S04]  /*2d90*/  LDG.E R11, desc[UR36][R20.64+-0xc] ;  /* 0xfffff424140b7981 */ /* 0x000ee8000c1e1900 */
[----:B------:R-:W4:Y:S04]  /*2da0*/  LDG.E R4, desc[UR36][R20.64+-0x8] ;  /* 0xfffff82414047981 */ /* 0x000f28000c1e1900 */
[----:B------:R-:W4:Y:S04]  /*2db0*/  LDG.E R5, desc[UR36][R20.64+-0x4] ;  /* 0xfffffc2414057981 */ /* 0x000f28000c1e1900 */
[----:B------:R-:W4:Y:S04]  /*2dc0*/  LDG.E R6, desc[UR36][R20.64] ;  /* 0x0000002414067981 */ /* 0x000f28000c1e1900 */
[----:B------:R-:W4:Y:S04]  /*2dd0*/  LDG.E R7, desc[UR36][R20.64+0x4] ;  /* 0x0000042414077981 */ /* 0x000f28000c1e1900 */
[----:B------:R-:W4:Y:S04]  /*2de0*/  LDG.E R8, desc[UR36][R20.64+0x8] ;  /* 0x0000082414087981 */ /* 0x000f28000c1e1900 */
[----:B------:R-:W4:Y:S04]  /*2df0*/  LDG.E R9, desc[UR36][R20.64+0xc] ;  /* 0x00000c2414097981 */ /* 0x000f28000c1e1900 */
[----:B------:R-:W4:Y:S04]  /*2e00*/  LDG.E R39, desc[UR36][R20.64+-0x1c] ;  /* 0xffffe42414277981 */ /* 0x000f28000c1e1900 */
[----:B------:R-:W4:Y:S04]  /*2e10*/  LDG.E R41, desc[UR36][R20.64+0x20] ;  /* 0x0000202414297981 */ /* 0x000f28000c1e1900 */
[----:B--2---:R0:W-:Y:S04]  /*2e20*/  STL.64 [R0+-0x18], R12 ;  /* 0xffffe80c00007387 */ /* 0x0041e80000100a00 */
[----:B---3--:R2:W-:Y:S04]  /*2e30*/  STL.64 [R0+-0x10], R10 ;  /* 0xfffff00a00007387 */ /* 0x0085e80000100a00 */
[----:B0-----:R-:W3:Y:S04]  /*2e40*/  LDG.E R12, desc[UR36][R20.64+0x10] ;  /* 0x00001024140c7981 */ /* 0x001ee8000c1e1900 */
[----:B------:R-:W3:Y:S04]  /*2e50*/  LDG.E R13, desc[UR36][R20.64+0x14] ;  /* 0x00001424140d7981 */ /* 0x000ee8000c1e1900 */
[----:B--2---:R-:W2:Y:S04]  /*2e60*/  LDG.E R10, desc[UR36][R20.64+0x18] ;  /* 0x00001824140a7981 */ /* 0x004ea8000c1e1900 */
[----:B------:R-:W2:Y:S01]  /*2e70*/  LDG.E R11, desc[UR36][R20.64+0x1c] ;  /* 0x00001c24140b7981 */ /* 0x000ea2000c1e1900 */
[----:B------:R-:W-:-:S05]  /*2e80*/  VIADD R16, R16, 0x10 ;  /* 0x0000001010107836 */ /* 0x000fca0000000000 */
[----:B------:R-:W-:Y:S01]  /*2e90*/  ISETP.NE.AND P0, PT, R16, RZ, PT ;  /* 0x000000ff1000720c */ /* 0x000fe20003f05270 */
[----:B----4-:R0:W-:Y:S01]  /*2ea0*/  STL.64 [R0+-0x8], R4 ;  /* 0xfffff80400007387 */ /* 0x0101e20000100a00 */
[----:B------:R-:W-:-:S03]  /*2eb0*/  IADD3 R3, PT, PT, R3, 0x10, RZ ;  /* 0x0000001003037810 */ /* 0x000fc60007ffe0ff */
[----:B------:R-:W-:Y:S04]  /*2ec0*/  STL.64 [R0], R6 ;  /* 0x0000000600007387 */ /* 0x000fe80000100a00 */
[----:B------:R-:W-:Y:S01]  /*2ed0*/  STL.64 [R0+0x8], R8 ;  /* 0x0000080800007387 */ /* 0x000fe20000100a00 */
[----:B0-----:R-:W-:-:S03]  /*2ee0*/  IADD3 R4, P1, PT, R20, 0x40, RZ ;  /* 0x0000004014047810 */ /* 0x001fc60007f3e0ff */
[----:B------:R-:W-:Y:S04]  /*2ef0*/  STL [R0+-0x1c], R39 ;  /* 0xffffe42700007387 */ /* 0x000fe80000100800 */
[----:B------:R-:W-:Y:S01]  /*2f00*/  STL [R0+0x20], R41 ;  /* 0x0000202900007387 */ /* 0x000fe20000100800 */
[----:B------:R-:W-:-:S03]  /*2f10*/  IMAD.X R5, RZ, RZ, R21, P1 ;  /* 0x000000ffff057224 */ /* 0x000fc600008e0615 */
[----:B---3--:R-:W-:Y:S04]  /*2f20*/  STL.64 [R0+0x10], R12 ;  /* 0x0000100c00007387 */ /* 0x008fe80000100a00 */
[----:B--2---:R0:W-:Y:S02]  /*2f30*/  STL.64 [R0+0x18], R10 ;  /* 0x0000180a00007387 */ /* 0x0041e40000100a00 */
[----:B0-----:R-:W-:Y:S01]  /*2f40*/  VIADD R0, R0, 0x40 ;  /* 0x0000004000007836 */ /* 0x001fe20000000000 */
[----:B------:R-:W-:Y:S06]  /*2f50*/  @P0 BRA `(.L_x_38) ;  /* 0xfffffffc00780947 */ /* 0x000fec000383ffff */
[----:B------:R-:W-:-:S07]  /*2f60*/  VIADD R3, R3, 0x1 ;  /* 0x0000000103037836 */ /* 0x000fce0000000000 */
.L_x_37:
[----:B------:R-:W-:-:S13]  /*2f70*/  LOP3.LUT P0, RZ, R24, 0xf, RZ, 0xc0, !PT ;  /* 0x0000000f18ff7812 */ /* 0x000fda000780c0ff */
[----:B------:R-:W-:Y:S05]  /*2f80*/  @!P0 BRA `(.L_x_36) ;  /* 0x0000000000c48947 */ /* 0x000fea0003800000 */
[----:B------:R-:W-:Y:S02]  /*2f90*/  ISETP.GE.U32.AND P0, PT, R30, 0x7, PT ;  /* 0x000000071e00780c */ /* 0x000fe40003f06070 */
[----:B------:R-:W-:-:S11]  /*2fa0*/  ISETP.NE.AND P1, PT, R28, RZ, PT ;  /* 0x000000ff1c00720c */ /* 0x000fd60003f25270 */
[----:B------:R-:W-:Y:S05]  /*2fb0*/  @!P0 BRA `(.L_x_39) ;  /* 0x00000000004c8947 */ /* 0x000fea0003800000 */
[----:B------:R-:W-:-:S05]  /*2fc0*/  IMAD.WIDE R4, R3, 0x4, R14 ;  /* 0x0000000403047825 */ /* 0x000fca00078e020e */
[----:B------:R-:W2:Y:S04]  /*2fd0*/  LDG.E R0, desc[UR36][R4.64] ;  /* 0x0000002404007981 */ /* 0x000ea8000c1e1900 */
[----:B----4-:R-:W4:Y:S04]  /*2fe0*/  LDG.E R6, desc[UR36][R4.64+0x4] ;  /* 0x0000042404067981 */ /* 0x010f28000c1e1900 */
[----:B------:R-:W4:Y:S04]  /*2ff0*/  LDG.E R8, desc[UR36][R4.64+0x8] ;  /* 0x0000082404087981 */ /* 0x000f28000c1e1900 */
[----:B0--3--:R-:W3:Y:S04]  /*3000*/  LDG.E R10, desc[UR36][R4.64+0xc] ;  /* 0x00000c24040a7981 */ /* 0x009ee8000c1e1900 */
[----:B------:R-:W3:Y:S04]  /*3010*/  LDG.E R12, desc[UR36][R4.64+0x10] ;  /* 0x00001024040c7981 */ /* 0x000ee8000c1e1900 */
[----:B------:R-:W3:Y:S04]  /*3020*/  LDG.E R16, desc[UR36][R4.64+0x14] ;  /* 0x0000142404107981 */ /* 0x000ee8000c1e1900 */
[----:B------:R-:W3:Y:S04]  /*3030*/  LDG.E R20, desc[UR36][R4.64+0x18] ;  /* 0x0000182404147981 */ /* 0x000ee8000c1e1900 */
[----:B------:R-:W3:Y:S01]  /*3040*/  LDG.E R40, desc[UR36][R4.64+0x1c] ;  /* 0x00001c2404287981 */ /* 0x000ee2000c1e1900 */
[C---:B------:R-:W-:Y:S01]  /*3050*/  LEA R7, R3.reuse, R1, 0x2 ;  /* 0x0000000103077211 */ /* 0x040fe200078e10ff */
[----:B------:R-:W-:-:S04]  /*3060*/  VIADD R3, R3, 0x8 ;  /* 0x0000000803037836 */ /* 0x000fc80000000000 */
[----:B--2---:R2:W-:Y:S04]  /*3070*/  STL [R7], R0 ;  /* 0x0000000007007387 */ /* 0x0045e80000100800 */
[----:B----4-:R2:W-:Y:S04]  /*3080*/  STL [R7+0x4], R6 ;  /* 0x0000040607007387 */ /* 0x0105e80000100800 */
[----:B------:R2:W-:Y:S04]  /*3090*/  STL [R7+0x8], R8 ;  /* 0x0000080807007387 */ /* 0x0005e80000100800 */
[----:B---3--:R2:W-:Y:S04]  /*30a0*/  STL [R7+0xc], R10 ;  /* 0x00000c0a07007387 */ /* 0x0085e80000100800 */
[----:B------:R2:W-:Y:S04]  /*30b0*/  STL [R7+0x10], R12 ;  /* 0x0000100c07007387 */ /* 0x0005e80000100800 */
[----:B------:R2:W-:Y:S04]  /*30c0*/  STL [R7+0x14], R16 ;  /* 0x0000141007007387 */ /* 0x0005e80000100800 */
[----:B------:R2:W-:Y:S04]  /*30d0*/  STL [R7+0x18], R20 ;  /* 0x0000181407007387 */ /* 0x0005e80000100800 */
[----:B------:R2:W-:Y:S02]  /*30e0*/  STL [R7+0x1c], R40 ;  /* 0x00001c2807007387 */ /* 0x0005e40000100800 */
.L_x_39:
[----:B------:R-:W-:Y:S05]  /*30f0*/  @!P1 BRA `(.L_x_36) ;  /* 0x0000000000689947 */ /* 0x000fea0003800000 */
[----:B------:R-:W-:Y:S02]  /*3100*/  ISETP.GE.U32.AND P0, PT, R31, 0x3, PT ;  /* 0x000000031f00780c */ /* 0x000fe40003f06070 */
[----:B------:R-:W-:-:S11]  /*3110*/  ISETP.NE.AND P1, PT, R29, RZ, PT ;  /* 0x000000ff1d00720c */ /* 0x000fd60003f25270 */
[----:B------:R-:W-:Y:S05]  /*3120*/  @!P0 BRA `(.L_x_40) ;  /* 0x00000000002c8947 */ /* 0x000fea0003800000 */
[----:B------:R-:W-:-:S05]  /*3130*/  IMAD.WIDE R4, R3, 0x4, R14 ;  /* 0x0000000403047825 */ /* 0x000fca00078e020e */
[----:B--2---:R-:W2:Y:S04]  /*3140*/  LDG.E R0, desc[UR36][R4.64] ;  /* 0x0000002404007981 */ /* 0x004ea8000c1e1900 */
[----:B----4-:R-:W4:Y:S04]  /*3150*/  LDG.E R6, desc[UR36][R4.64+0x4] ;  /* 0x0000042404067981 */ /* 0x010f28000c1e1900 */
[----:B------:R-:W4:Y:S04]  /*3160*/  LDG.E R8, desc[UR36][R4.64+0x8] ;  /* 0x0000082404087981 */ /* 0x000f28000c1e1900 */
[----:B0--3--:R-:W3:Y:S01]  /*3170*/  LDG.E R10, desc[UR36][R4.64+0xc] ;  /* 0x00000c24040a7981 */ /* 0x009ee2000c1e1900 */
[C---:B------:R-:W-:Y:S01]  /*3180*/  IMAD R7, R3.reuse, 0x4, R1 ;  /* 0x0000000403077824 */ /* 0x040fe200078e0201 */
[----:B------:R-:W-:-:S04]  /*3190*/  IADD3 R3, PT, PT, R3, 0x4, RZ ;  /* 0x0000000403037810 */ /* 0x000fc80007ffe0ff */
[----:B--2---:R0:W-:Y:S04]  /*31a0*/  STL [R7], R0 ;  /* 0x0000000007007387 */ /* 0x0041e80000100800 */
[----:B----4-:R0:W-:Y:S04]  /*31b0*/  STL [R7+0x4], R6 ;  /* 0x0000040607007387 */ /* 0x0101e80000100800 */
[----:B------:R0:W-:Y:S04]  /*31c0*/  STL [R7+0x8], R8 ;  /* 0x0000080807007387 */ /* 0x0001e80000100800 */
[----:B---3--:R0:W-:Y:S02]  /*31d0*/  STL [R7+0xc], R10 ;  /* 0x00000c0a07007387 */ /* 0x0081e40000100800 */
.L_x_40:
[----:B------:R-:W-:Y:S05]  /*31e0*/  @!P1 BRA `(.L_x_36) ;  /* 0x00000000002c9947 */ /* 0x000fea0003800000 */
[----:B-1----:R-:W-:-:S05]  /*31f0*/  IMAD.WIDE R14, R3, 0x4, R14 ;  /* 0x00000004030e7825 */ /* 0x002fca00078e020e */
[----:B0-2---:R-:W2:Y:S01]  /*3200*/  LDG.E R0, desc[UR36][R14.64] ;  /* 0x000000240e007981 */ /* 0x005ea2000c1e1900 */
[----:B------:R-:W-:Y:S01]  /*3210*/  IMAD R3, R3, 0x4, R1 ;  /* 0x0000000403037824 */ /* 0x000fe200078e0201 */
[----:B------:R-:W-:-:S04]  /*3220*/  ISETP.NE.AND P0, PT, R29, 0x1, PT ;  /* 0x000000011d00780c */ /* 0x000fc80003f05270 */
[----:B--2---:R0:W-:Y:S09]  /*3230*/  STL [R3], R0 ;  /* 0x0000000003007387 */ /* 0x0041f20000100800 */
[----:B------:R-:W-:Y:S05]  /*3240*/  @!P0 BRA `(.L_x_36) ;  /* 0x0000000000148947 */ /* 0x000fea0003800000 */
[----:B------:R-:W-:Y:S01]  /*3250*/  ISETP.NE.AND P0, PT, R29, 0x2, PT ;  /* 0x000000021d00780c */ /* 0x000fe20003f05270 */
[----:B0-----:R-:W2:-:S12]  /*3260*/  LDG.E R0, desc[UR36][R14.64+0x4] ;  /* 0x000004240e007981 */ /* 0x001e98000c1e1900 */
[----:B------:R-:W3:Y:S04]  /*3270*/  @P0 LDG.E R4, desc[UR36][R14.64+0x8] ;  /* 0x000008240e040981 */ /* 0x000ee8000c1e1900 */
[----:B--2---:R0:W-:Y:S04]  /*3280*/  STL [R3+0x4], R0 ;  /* 0x0000040003007387 */ /* 0x0041e80000100800 */
[----:B---3--:R0:W-:Y:S02]  /*3290*/  @P0 STL [R3+0x8], R4 ;  /* 0x0000080403000387 */ /* 0x0081e40000100800 */
.L_x_36:
[----:B------:R-:W-:Y:S05]  /*32a0*/  BSYNC.RECONVERGENT B0 ;  /* 0x0000000000007941 */ /* 0x000fea0003800200 */
.L_x_35:
[----:B------:R-:W0:Y:S02]  /*32b0*/  LDCU UR4, c[0x0][0x3b0] ;  /* 0x00007600ff0477ac */ /* 0x000e240008000800 */
[----:B0-2---:R-:W-:-:S05]  /*32c0*/  IMAD.U32 R0, RZ, RZ, UR4 ;  /* 0x00000004ff007e24 */ /* 0x005fca000f8e00ff */
[C---:B------:R-:W-:Y:S02]  /*32d0*/  ISETP.GE.AND P0, PT, R0.reuse, 0x1, PT ;  /* 0x000000010000780c */ /* 0x040fe40003f06270 */
[----:B------:R-:W-:-:S11]  /*32e0*/  IADD3 R3, PT, PT, -R0, UR38, RZ ;  /* 0x0000002600037c10 */ /* 0x000fd6000fffe1ff */
[----:B------:R-:W-:Y:S05]  /*32f0*/  @!P0 BRA `(.L_x_41) ;  /* 0x0000000400608947 */ /* 0x000fea0003800000 */
[----:B------:R-:W-:-:S07]  /*3300*/  MOV R4, R3 ;  /* 0x0000000300047202 */ /* 0x000fce0000000f00 */
.L_x_47:
[----:B------:R-:W3:Y:S01]  /*3310*/  LDC R0, c[0x0][0x3b0] ;  /* 0x0000ec00ff007b82 */ /* 0x000ee20000000800 */
[----:B0-----:R-:W0:Y:S01]  /*3320*/  LDCU UR4, c[0x0][0x3ac] ;  /* 0x00007580ff0477ac */ /* 0x001e220008000800 */
[----:B------:R-:W-:Y:S01]  /*3330*/  ISETP.GE.U32.AND P1, PT, R24, 0x7, PT ;  /* 0x000000071800780c */ /* 0x000fe20003f26070 */
[----:B--2-4-:R-:W-:Y:S02]  /*3340*/  IMAD.MOV.U32 R6, RZ, RZ, RZ ;  /* 0x000000ffff067224 */ /* 0x014fe400078e00ff */
[C---:B0-----:R-:W-:Y:S01]  /*3350*/  IMAD R5, R4.reuse, UR4, R17 ;  /* 0x0000000404057c24 */ /* 0x041fe2000f8e0211 */
[C---:B---3--:R-:W-:Y:S01]  /*3360*/  IADD3 R7, PT, PT, R4.reuse, -UR38, R0 ;  /* 0x8000002604077c10 */ /* 0x048fe2000fffe000 */
[----:B------:R-:W-:-:S05]  /*3370*/  VIADD R4, R4, 0x1 ;  /* 0x0000000104047836 */ /* 0x000fca0000000000 */
[----:B------:R-:W-:-:S03]  /*3380*/  ISETP.GE.AND P0, PT, R4, UR38, PT ;  /* 0x0000002604007c0c */ /* 0x000fc6000bf06270 */
[----:B------:R-:W-:Y:S10]  /*3390*/  @!P1 BRA `(.L_x_42) ;  /* 0x0000000000709947 */ /* 0x000ff40003800000 */
[----:B------:R-:W0:Y:S01]  /*33a0*/  S2UR UR5, SR_CgaCtaId ;  /* 0x00000000000579c3 */ /* 0x000e220000008800 */
[----:B------:R-:W-:Y:S01]  /*33b0*/  HFMA2 R6, -RZ, RZ, 0, 0 ;  /* 0x00000000ff067431 */ /* 0x000fe200000001ff */
[----:B------:R-:W-:Y:S02]  /*33c0*/  UMOV UR4, 0x400 ;  /* 0x0000040000047882 */ /* 0x000fe40000000000 */
[----:B0-----:R-:W-:-:S12]  /*33d0*/  ULEA UR4, UR5, UR4, 0x18 ;  /* 0x0000000405047291 */ /* 0x001fd8000f8ec0ff */
.L_x_43:
[--C-:B------:R-:W-:Y:S02]  /*33e0*/  IMAD.IADD R8, R5, 0x1, R6.reuse ;  /* 0x0000000105087824 */ /* 0x100fe400078e0206 */
[----:B0-----:R-:W-:Y:S01]  /*33f0*/  IMAD R10, R7, R0, R6 ;  /* 0x00000000070a7224 */ /* 0x001fe200078e0206 */
[----:B------:R-:W-:Y:S02]  /*3400*/  IADD3 R6, PT, PT, R6, 0x8, RZ ;  /* 0x0000000806067810 */ /* 0x000fe40007ffe0ff */
[----:B------:R-:W-:Y:S01]  /*3410*/  LEA R8, R8, UR4, 0x2 ;  /* 0x0000000408087c11 */ /* 0x000fe2000f8e10ff */
[----:B------:R-:W-:Y:S01]  /*3420*/  IMAD R10, R10, 0x4, R27 ;  /* 0x000000040a0a7824 */ /* 0x000fe200078e021b */
[----:B------:R-:W-:-:S03]  /*3430*/  ISETP.NE.AND P1, PT, R6, R26, PT ;  /* 0x0000001a0600720c */ /* 0x000fc60003f25270 */
[----:B------:R-:W0:Y:S04]  /*3440*/  LDS R9, [R8] ;  /* 0x0000000008097984 */ /* 0x000e280000000800 */
[----:B------:R-:W2:Y:S04]  /*3450*/  LDS R11, [R8+0x4] ;  /* 0x00000400080b7984 */ /* 0x000ea80000000800 */
[----:B------:R-:W3:Y:S04]  /*3460*/  LDS R13, [R8+0x8] ;  /* 0x00000800080d7984 */ /* 0x000ee80000000800 */
[----:B-1----:R-:W1:Y:S04]  /*3470*/  LDS R15, [R8+0xc] ;  /* 0x00000c00080f7984 */ /* 0x002e680000000800 */
[----:B------:R-:W4:Y:S04]  /*3480*/  LDS R21, [R8+0x10] ;  /* 0x0000100008157984 */ /* 0x000f280000000800 */
[----:B------:R-:W4:Y:S04]  /*3490*/  LDS R39, [R8+0x14] ;  /* 0x0000140008277984 */ /* 0x000f280000000800 */
[----:B------:R-:W4:Y:S04]  /*34a0*/  LDS R41, [R8+0x18] ;  /* 0x0000180008297984 */ /* 0x000f280000000800 */
[----:B------:R-:W4:Y:S04]  /*34b0*/  LDS R43, [R8+0x1c] ;  /* 0x00001c00082b7984 */ /* 0x000f280000000800 */
[----:B0-----:R0:W-:Y:S04]  /*34c0*/  STL [R10], R9 ;  /* 0x000000090a007387 */ /* 0x0011e80000100800 */
[----:B--2---:R0:W-:Y:S04]  /*34d0*/  STL [R10+0x4], R11 ;  /* 0x0000040b0a007387 */ /* 0x0041e80000100800 */
[----:B---3--:R0:W-:Y:S04]  /*34e0*/  STL [R10+0x8], R13 ;  /* 0x0000080d0a007387 */ /* 0x0081e80000100800 */
[----:B-1----:R0:W-:Y:S04]  /*34f0*/  STL [R10+0xc], R15 ;  /* 0x00000c0f0a007387 */ /* 0x0021e80000100800 */
[----:B----4-:R0:W-:Y:S04]  /*3500*/  STL [R10+0x10], R21 ;  /* 0x000010150a007387 */ /* 0x0101e80000100800 */
[----:B------:R0:W-:Y:S04]  /*3510*/  STL [R10+0x14], R39 ;  /* 0x000014270a007387 */ /* 0x0001e80000100800 */
[----:B------:R0:W-:Y:S04]  /*3520*/  STL [R10+0x18], R41 ;  /* 0x000018290a007387 */ /* 0x0001e80000100800 */
[----:B------:R0:W-:Y:S01]  /*3530*/  STL [R10+0x1c], R43 ;  /* 0x00001c2b0a007387 */ /* 0x0001e20000100800 */
[----:B------:R-:W-:Y:S05]  /*3540*/  @P1 BRA `(.L_x_43) ;  /* 0xfffffffc00a41947 */ /* 0x000fea000383ffff */
[----:B------:R-:W-:-:S07]  /*3550*/  IMAD.MOV.U32 R6, RZ, RZ, R26 ;  /* 0x000000ffff067224 */ /* 0x000fce00078e001a */
.L_x_42:
[----:B------:R-:W-:-:S13]  /*3560*/  ISETP.NE.AND P1, PT, R25, RZ, PT ;  /* 0x000000ff1900720c */ /* 0x000fda0003f25270 */
[----:B------:R-:W-:Y:S05]  /*3570*/  @!P1 BRA `(.L_x_44) ;  /* 0x0000000000bc9947 */ /* 0x000fea0003800000 */
[----:B------:R-:W-:-:S05]  /*3580*/  VIADD R8, R25, 0xffffffff ;  /* 0xffffffff19087836 */ /* 0x000fca0000000000 */
[----:B------:R-:W-:-:S13]  /*3590*/  ISETP.GE.U32.AND P1, PT, R8, 0x3, PT ;  /* 0x000000030800780c */ /* 0x000fda0003f26070 */
[----:B------:R-:W-:Y:S05]  /*35a0*/  @!P1 BRA `(.L_x_45) ;  /* 0x0000000000409947 */ /* 0x000fea0003800000 */
[----:B------:R-:W2:Y:S01]  /*35b0*/  S2UR UR5, SR_CgaCtaId ;  /* 0x00000000000579c3 */ /* 0x000ea20000008800 */
[----:B------:R-:W-:Y:S01]  /*35c0*/  UMOV UR4, 0x400 ;  /* 0x0000040000047882 */ /* 0x000fe20000000000 */
[----:B------:R-:W-:Y:S01]  /*35d0*/  IADD3 R8, PT, PT, R5, R6, RZ ;  /* 0x0000000605087210 */ /* 0x000fe20007ffe0ff */
[----:B0-----:R-:W-:Y:S02]  /*35e0*/  IMAD R10, R7, R0, R6 ;  /* 0x00000000070a7224 */ /* 0x001fe400078e0206 */
[----:B------:R-:W-:Y:S02]  /*35f0*/  VIADD R6, R6, 0x4 ;  /* 0x0000000406067836 */ /* 0x000fe40000000000 */
[----:B------:R-:W-:Y:S01]  /*3600*/  IMAD R10, R10, 0x4, R27 ;  /* 0x000000040a0a7824 */ /* 0x000fe200078e021b */
[----:B--2---:R-:W-:-:S06]  /*3610*/  ULEA UR4, UR5, UR4, 0x18 ;  /* 0x0000000405047291 */ /* 0x004fcc000f8ec0ff */
[----:B------:R-:W-:-:S05]  /*3620*/  LEA R8, R8, UR4, 0x2 ;  /* 0x0000000408087c11 */ /* 0x000fca000f8e10ff */
[----:B------:R-:W0:Y:S04]  /*3630*/  LDS R9, [R8] ;  /* 0x0000000008097984 */ /* 0x000e280000000800 */
[----:B------:R-:W2:Y:S04]  /*3640*/  LDS R11, [R8+0x4] ;  /* 0x00000400080b7984 */ /* 0x000ea80000000800 */
[----:B------:R-:W3:Y:S04]  /*3650*/  LDS R13, [R8+0x8] ;  /* 0x00000800080d7984 */ /* 0x000ee80000000800 */
[----:B-1----:R-:W1:Y:S04]  /*3660*/  LDS R15, [R8+0xc] ;  /* 0x00000c00080f7984 */ /* 0x002e680000000800 */
[----:B0-----:R4:W-:Y:S04]  /*3670*/  STL [R10], R9 ;  /* 0x000000090a007387 */ /* 0x0019e80000100800 */
[----:B--2---:R4:W-:Y:S04]  /*3680*/  STL [R10+0x4], R11 ;  /* 0x0000040b0a007387 */ /* 0x0049e80000100800 */
[----:B---3--:R4:W-:Y:S04]  /*3690*/  STL [R10+0x8], R13 ;  /* 0x0000080d0a007387 */ /* 0x0089e80000100800 */
[----:B-1----:R4:W-:Y:S02]  /*36a0*/  STL [R10+0xc], R15 ;  /* 0x00000c0f0a007387 */ /* 0x0029e40000100800 */
.L_x_45:
[----:B------:R-:W-:-:S13]  /*36b0*/  LOP3.LUT P1, R8, R0, 0x3, RZ, 0xc0, !PT ;  /* 0x0000000300087812 */ /* 0x000fda000782c0ff */
[----:B------:R-:W-:Y:S05]  /*36c0*/  @!P1 BRA `(.L_x_44) ;  /* 0x0000000000689947 */ /* 0x000fea0003800000 */
[----:B------:R-:W-:Y:S02]  /*36d0*/  ISETP.NE.AND P1, PT, R8, 0x1, PT ;  /* 0x000000010800780c */ /* 0x000fe40003f25270 */
[----:B0---4-:R-:W-:-:S04]  /*36e0*/  LOP3.LUT R9, R0, 0x1, RZ, 0xc0, !PT ;  /* 0x0000000100097812 */ /* 0x011fc800078ec0ff */
[----:B------:R-:W-:-:S07]  /*36f0*/  ISETP.NE.U32.AND P2, PT, R9, 0x1, PT ;  /* 0x000000010900780c */ /* 0x000fce0003f45070 */
[----:B------:R-:W-:Y:S06]  /*3700*/  @!P1 BRA `(.L_x_46) ;  /* 0x0000000000309947 */ /* 0x000fec0003800000 */
[----:B------:R-:W0:Y:S01]  /*3710*/  S2UR UR5, SR_CgaCtaId ;  /* 0x00000000000579c3 */ /* 0x000e220000008800 */
[----:B------:R-:W-:Y:S01]  /*3720*/  UMOV UR4, 0x400 ;  /* 0x0000040000047882 */ /* 0x000fe20000000000 */
[----:B------:R-:W-:Y:S01]  /*3730*/  IADD3 R8, PT, PT, R5, R6, RZ ;  /* 0x0000000605087210 */ /* 0x000fe20007ffe0ff */
[----:B------:R-:W-:Y:S02]  /*3740*/  IMAD R10, R7, R0, R6 ;  /* 0x00000000070a7224 */ /* 0x000fe400078e0206 */
[----:B------:R-:W-:Y:S02]  /*3750*/  VIADD R6, R6, 0x2 ;  /* 0x0000000206067836 */ /* 0x000fe40000000000 */
[----:B------:R-:W-:Y:S01]  /*3760*/  IMAD R10, R10, 0x4, R27 ;  /* 0x000000040a0a7824 */ /* 0x000fe200078e021b */
[----:B0-----:R-:W-:-:S06]  /*3770*/  ULEA UR4, UR5, UR4, 0x18 ;  /* 0x0000000405047291 */ /* 0x001fcc000f8ec0ff */
[----:B------:R-:W-:-:S05]  /*3780*/  LEA R8, R8, UR4, 0x2 ;  /* 0x0000000408087c11 */ /* 0x000fca000f8e10ff */
[----:B------:R-:W0:Y:S04]  /*3790*/  LDS R9, [R8] ;  /* 0x0000000008097984 */ /* 0x000e280000000800 */
[----:B------:R-:W2:Y:S04]  /*37a0*/  LDS R11, [R8+0x4] ;  /* 0x00000400080b7984 */ /* 0x000ea80000000800 */
[----:B0-----:R0:W-:Y:S04]  /*37b0*/  STL [R10], R9 ;  /* 0x000000090a007387 */ /* 0x0011e80000100800 */
[----:B--2---:R0:W-:Y:S02]  /*37c0*/  STL [R10+0x4], R11 ;  /* 0x0000040b0a007387 */ /* 0x0041e40000100800 */
.L_x_46:
[----:B------:R-:W-:Y:S05]  /*37d0*/  @P2 BRA `(.L_x_44) ;  /* 0x0000000000242947 */ /* 0x000fea0003800000 */
[----:B------:R-:W2:Y:S01]  /*37e0*/  S2UR UR5, SR_CgaCtaId ;  /* 0x00000000000579c3 */ /* 0x000ea20000008800 */
[----:B------:R-:W-:Y:S01]  /*37f0*/  UMOV UR4, 0x400 ;  /* 0x0000040000047882 */ /* 0x000fe20000000000 */
[----:B------:R-:W-:Y:S01]  /*3800*/  IADD3 R5, PT, PT, R5, R6, RZ ;  /* 0x0000000605057210 */ /* 0x000fe20007ffe0ff */
[----:B------:R-:W-:-:S04]  /*3810*/  IMAD R6, R7, R0, R6 ;  /* 0x0000000007067224 */ /* 0x000fc800078e0206 */
[----:B------:R-:W-:Y:S01]  /*3820*/  IMAD R6, R6, 0x4, R27 ;  /* 0x0000000406067824 */ /* 0x000fe200078e021b */
[----:B--2---:R-:W-:-:S06]  /*3830*/  ULEA UR4, UR5, UR4, 0x18 ;  /* 0x0000000405047291 */ /* 0x004fcc000f8ec0ff */
[----:B------:R-:W-:-:S06]  /*3840*/  LEA R5, R5, UR4, 0x2 ;  /* 0x0000000405057c11 */ /* 0x000fcc000f8e10ff */
[----:B------:R-:W2:Y:S04]  /*3850*/  LDS R5, [R5] ;  /* 0x0000000005057984 */ /* 0x000ea80000000800 */
[----:B--2---:R2:W-:Y:S02]  /*3860*/  STL [R6], R5 ;  /* 0x0000000506007387 */ /* 0x0045e40000100800 */
.L_x_44:
[----:B------:R-:W-:Y:S05]  /*3870*/  @!P0 BRA `(.L_x_47) ;  /* 0xfffffff800a48947 */ /* 0x000fea000383ffff */
.L_x_41:
[----:B------:R-:W-:Y:S01]  /*3880*/  ISETP.NE.AND P0, PT, R0, RZ, PT ;  /* 0x000000ff0000720c */ /* 0x000fe20003f05270 */
[----:B0-----:R-:W-:-:S12]  /*3890*/  IMAD.MOV.U32 R39, RZ, RZ, RZ ;  /* 0x000000ffff277224 */ /* 0x001fd800078e00ff */
[----:B------:R-:W-:Y:S05]  /*38a0*/  @!P0 BRA `(.L_x_48) ;  /* 0x0000000400708947 */ /* 0x000fea0003800000 */
[----:B------:R-:W-:Y:S01]  /*38b0*/  ISETP.GE.U32.AND P0, PT, R36, 0x10, PT ;  /* 0x000000102400780c */ /* 0x000fe20003f06070 */
[----:B-1----:R-:W-:Y:S01]  /*38c0*/  IMAD.MOV.U32 R14, RZ, RZ, RZ ;  /* 0x000000ffff0e7224 */ /* 0x002fe200078e00ff */
[----:B------:R-:W-:-:S11]  /*38d0*/  MOV R39, RZ ;  /* 0x000000ff00277202 */ /* 0x000fd60000000f00 */
[----:B------:R-:W-:Y:S05]  /*38e0*/  @!P0 BRA `(.L_x_49) ;  /* 0x0000000000a48947 */ /* 0x000fea0003800000 */
[----:B----4-:R-:W-:Y:S02]  /*38f0*/  HFMA2 R15, -RZ, RZ, 0, 0 ;  /* 0x00000000ff0f7431 */ /* 0x010fe400000001ff */
[----:B------:R-:W-:-:S07]  /*3900*/  IMAD.MOV.U32 R39, RZ, RZ, RZ ;  /* 0x000000ffff277224 */ /* 0x000fce00078e00ff */
.L_x_50:
[----:B------:R-:W-:-:S04]  /*3910*/  IMAD.SHL.U32 R0, R15, 0x4, RZ ;  /* 0x000000040f007824 */ /* 0x000fc800078e00ff */
[----:B------:R-:W-:Y:S01]  /*3920*/  IMAD.IADD R14, R1, 0x1, R0 ;  /* 0x00000001010e7824 */ /* 0x000fe200078e0200 */
[----:B------:R-:W0:Y:S04]  /*3930*/  LDC.64 R12, c[0x3][R0] ;  /* 0x00c00000000c7b82 */ /* 0x000e280000000a00 */
[----:B--2---:R-:W0:Y:S04]  /*3940*/  LDL R6, [R14+0xc] ;  /* 0x00000c000e067983 */ /* 0x004e280000100800 */
[----:B------:R-:W2:Y:S04]  /*3950*/  LDL.64 R4, [R14+0x10] ;  /* 0x000010000e047983 */ /* 0x000ea80000100a00 */
[----:B---3--:R-:W3:Y:S04]  /*3960*/  LDL.64 R10, [R14+0x18] ;  /* 0x000018000e0a7983 */ /* 0x008ee80000100a00 */
        /* <DEDUP_REMOVED lines=19> */
[----:B------:R-:W-:Y:S01]  /*3aa0*/  IADD3 R15, PT, PT, R15, 0x10, RZ ;  /* 0x000000100f0f7810 */ /* 0x000fe20007ffe0ff */
[----:B--2---:R-:W-:Y:S02]  /*3ab0*/  FFMA R13, R9, R10, R8 ;  /* 0x0000000a090d7223 */ /* 0x004fe40000000008 */
        /* <DEDUP_REMOVED lines=11> */
[----:B------:R-:W-:-:S07]  /*3b70*/  IMAD.MOV.U32 R14, RZ, RZ, R34 ;  /* 0x000000ffff0e7224 */ /* 0x000fce00078e0022 */
.L_x_49:
[----:B------:R-:W-:-:S13]  /*3b80*/  ISETP.NE.AND P0, PT, R32, RZ, PT ;  /* 0x000000ff2000720c */ /* 0x000fda0003f05270 */
[----:B------:R-:W-:Y:S05]  /*3b90*/  @!P0 BRA `(.L_x_48) ;  /* 0x0000000000b48947 */ /* 0x000fea0003800000 */
[----:B------:R-:W-:Y:S01]  /*3ba0*/  VIADD R0, R32, 0xffffffff ;  /* 0xffffffff20007836 */ /* 0x000fe20000000000 */
[----:B------:R-:W-:-:S04]  /*3bb0*/  ISETP.NE.AND P1, PT, R33, RZ, PT ;  /* 0x000000ff2100720c */ /* 0x000fc80003f25270 */
[----:B------:R-:W-:-:S13]  /*3bc0*/  ISETP.GE.U32.AND P0, PT, R0, 0x7, PT ;  /* 0x000000070000780c */ /* 0x000fda0003f06070 */
[----:B------:R-:W-:Y:S05]  /*3bd0*/  @!P0 BRA `(.L_x_51) ;  /* 0x0000000000508947 */ /* 0x000fea0003800000 */
[----:B------:R-:W-:-:S04]  /*3be0*/  SHF.L.U32 R0, R14, 0x2, RZ ;  /* 0x000000020e007819 */ /* 0x000fc800000006ff */
[----:B----4-:R-:W0:Y:S01]  /*3bf0*/  LDC.64 R8, c[0x3][R0] ;  /* 0x00c0000000087b82 */ /* 0x010e220000000a00 */
[----:B------:R-:W-:-:S05]  /*3c00*/  IMAD.IADD R15, R1, 0x1, R0 ;  /* 0x00000001010f7824 */ /* 0x000fca00078e0200 */
[----:B--2---:R-:W0:Y:S04]  /*3c10*/  LDL R6, [R15+0xc] ;  /* 0x00000c000f067983 */ /* 0x004e280000100800 */
[----:B---3--:R-:W2:Y:S04]  /*3c20*/  LDL.64 R10, [R15+0x10] ;  /* 0x000010000f0a7983 */ /* 0x008ea80000100a00 */
[----:B------:R-:W3:Y:S04]  /*3c30*/  LDL.64 R4, [R15+0x18] ;  /* 0x000018000f047983 */ /* 0x000ee80000100a00 */
[----:B------:R-:W4:Y:S01]  /*3c40*/  LDL R16, [R15+0x28] ;  /* 0x000028000f107983 */ /* 0x000f220000100800 */
[----:B0-----:R-:W-:-:S03]  /*3c50*/  FFMA R8, R8, R6, R39 ;  /* 0x0000000608087223 */ /* 0x001fc60000000027 */
[----:B------:R-:W4:Y:S01]  /*3c60*/  LDL.64 R6, [R15+0x20] ;  /* 0x000020000f067983 */ /* 0x000f220000100a00 */
[----:B--2---:R-:W-:Y:S02]  /*3c70*/  FFMA R13, R9, R10, R8 ;  /* 0x0000000a090d7223 */ /* 0x004fe40000000008 */
[----:B------:R-:W0:Y:S02]  /*3c80*/  LDC.64 R8, c[0x3][R0+0x8] ;  /* 0x00c0020000087b82 */ /* 0x000e240000000a00 */
[----:B0-----:R-:W-:-:S06]  /*3c90*/  FFMA R8, R8, R11, R13 ;  /* 0x0000000b08087223 */ /* 0x001fcc000000000d */
[----:B------:R-:W0:Y:S08]  /*3ca0*/  LDC.64 R10, c[0x3][R0+0x10] ;  /* 0x00c00400000a7b82 */ /* 0x000e300000000a00 */
[----:B------:R-:W1:Y:S01]  /*3cb0*/  LDC.64 R12, c[0x3][R0+0x18] ;  /* 0x00c00600000c7b82 */ /* 0x000e620000000a00 */
[----:B---3--:R-:W-:Y:S01]  /*3cc0*/  FFMA R9, R9, R4, R8 ;  /* 0x0000000409097223 */ /* 0x008fe20000000008 */
[----:B------:R-:W-:-:S03]  /*3cd0*/  VIADD R14, R14, 0x8 ;  /* 0x000000080e0e7836 */ /* 0x000fc60000000000 */
[----:B0-----:R-:W-:-:S04]  /*3ce0*/  FFMA R10, R10, R5, R9 ;  /* 0x000000050a0a7223 */ /* 0x001fc80000000009 */
[----:B----4-:R-:W-:-:S04]  /*3cf0*/  FFMA R11, R11, R6, R10 ;  /* 0x000000060b0b7223 */ /* 0x010fc8000000000a */
[----:B-1----:R-:W-:-:S04]  /*3d00*/  FFMA R12, R12, R7, R11 ;  /* 0x000000070c0c7223 */ /* 0x002fc8000000000b */
[----:B------:R-:W-:-:S07]  /*3d10*/  FFMA R39, R13, R16, R12 ;  /* 0x000000100d277223 */ /* 0x000fce000000000c */
.L_x_51:
[----:B------:R-:W-:Y:S05]  /*3d20*/  @!P1 BRA `(.L_x_48) ;  /* 0x0000000000509947 */ /* 0x000fea0003800000 */
[----:B------:R-:W-:Y:S02]  /*3d30*/  IADD3 R0, PT, PT, R33, -0x1, RZ ;  /* 0xffffffff21007810 */ /* 0x000fe40007ffe0ff */
[----:B------:R-:W-:Y:S02]  /*3d40*/  LOP3.LUT P1, RZ, R35, 0x1, RZ, 0xc0, !PT ;  /* 0x0000000123ff7812 */ /* 0x000fe4000782c0ff */
[----:B------:R-:W-:-:S13]  /*3d50*/  ISETP.GE.U32.AND P0, PT, R0, 0x3, PT ;  /* 0x000000030000780c */ /* 0x000fda0003f06070 */
[----:B---34-:R-:W-:-:S04]  /*3d60*/  @P0 IMAD.SHL.U32 R10, R14, 0x4, RZ ;  /* 0x000000040e0a0824 */ /* 0x018fc800078e00ff */
[----:B------:R-:W-:Y:S01]  /*3d70*/  @P0 IMAD.IADD R12, R1, 0x1, R10 ;  /* 0x00000001010c0824 */ /* 0x000fe200078e020a */
[----:B------:R-:W-:Y:S01]  /*3d80*/  @P0 IADD3 R14, PT, PT, R14, 0x4, RZ ;  /* 0x000000040e0e0810 */ /* 0x000fe20007ffe0ff */
[----:B--2---:R-:W0:Y:S03]  /*3d90*/  @P0 LDC.64 R6, c[0x3][R10] ;  /* 0x00c000000a060b82 */ /* 0x004e260000000a00 */
[----:B------:R-:W0:Y:S01]  /*3da0*/  @P0 LDL R13, [R12+0xc] ;  /* 0x00000c000c0d0983 */ /* 0x000e220000100800 */
[----:B------:R-:W-:-:S03]  /*3db0*/  @P1 IMAD.SHL.U32 R0, R14, 0x4, RZ ;  /* 0x000000040e001824 */ /* 0x000fc600078e00ff */
[----:B------:R-:W2:Y:S01]  /*3dc0*/  @P0 LDL.64 R4, [R12+0x10] ;  /* 0x000010000c040983 */ /* 0x000ea20000100a00 */
[----:B------:R-:W-:Y:S01]  /*3dd0*/  @P1 IMAD.IADD R11, R1, 0x1, R0 ;  /* 0x00000001010b1824 */ /* 0x000fe200078e0200 */
[----:B------:R-:W1:Y:S02]  /*3de0*/  @P0 LDC.64 R8, c[0x3][R10+0x8] ;  /* 0x00c002000a080b82 */ /* 0x000e640000000a00 */
[----:B------:R-:W3:Y:S04]  /*3df0*/  @P0 LDL R14, [R12+0x18] ;  /* 0x000018000c0e0983 */ /* 0x000ee80000100800 */
[----:B------:R-:W4:Y:S02]  /*3e00*/  @P1 LDL R11, [R11+0xc] ;  /* 0x00000c000b0b1983 */ /* 0x000f240000100800 */
[----:B------:R-:W4:Y:S01]  /*3e10*/  @P1 LDC R0, c[0x3][R0] ;  /* 0x00c0000000001b82 */ /* 0x000f220000000800 */
[----:B0-----:R-:W-:-:S04]  /*3e20*/  @P0 FFMA R6, R6, R13, R39 ;  /* 0x0000000d06060223 */ /* 0x001fc80000000027 */
[----:B--2---:R-:W-:-:S04]  /*3e30*/  @P0 FFMA R7, R7, R4, R6 ;  /* 0x0000000407070223 */ /* 0x004fc80000000006 */
[----:B-1----:R-:W-:-:S04]  /*3e40*/  @P0 FFMA R8, R8, R5, R7 ;  /* 0x0000000508080223 */ /* 0x002fc80000000007 */
[----:B---3--:R-:W-:-:S04]  /*3e50*/  @P0 FFMA R39, R9, R14, R8 ;  /* 0x0000000e09270223 */ /* 0x008fc80000000008 */
[----:B----4-:R-:W-:-:S07]  /*3e60*/  @P1 FFMA R39, R0, R11, R39 ;  /* 0x0000000b00271223 */ /* 0x010fce0000000027 */
.L_x_48:
[----:B------:R-:W0:Y:S01]  /*3e70*/  LDCU.64 UR4, c[0x0][0x3a0] ;  /* 0x00007400ff0477ac */ /* 0x000e220008000a00 */
[----:B------:R-:W-:Y:S01]  /*3e80*/  IADD3 R16, PT, PT, R22, R3, RZ ;  /* 0x0000000316107210 */ /* 0x000fe20007ffe0ff */
[----:B0-----:R-:W-:-:S04]  /*3e90*/  UIMAD UR4, UR5, UR4, URZ ;  /* 0x00000004050472a4 */ /* 0x001fc8000f8e02ff */
[----:B------:R-:W-:-:S05]  /*3ea0*/  IMAD R16, R16, UR5, R23 ;  /* 0x0000000510107c24 */ /* 0x000fca000f8e0217 */
[C---:B------:R-:W-:Y:S02]  /*3eb0*/  ISETP.GE.AND P0, PT, R16.reuse, UR4, PT ;  /* 0x0000000410007c0c */ /* 0x040fe4000bf06270 */
[----:B------:R-:W-:-:S13]  /*3ec0*/  ISETP.GT.AND P1, PT, R16, -0x1, PT ;  /* 0xffffffff1000780c */ /* 0x000fda0003f24270 */
[----:B------:R-:W-:Y:S05]  /*3ed0*/  @!P0 BRA P1, `(.L_x_52) ;  /* 0x00000000002c8947 */ /* 0x000fea0000800000 */
[----:B------:R-:W-:Y:S01]  /*3ee0*/  MOV R8, 0x0 ;  /* 0x0000000000087802 */ /* 0x000fe20000000f00 */
[----:B------:R0:W-:Y:S01]  /*3ef0*/  STL.64 [R1+0x30], R16 ;  /* 0x0000301001007387 */ /* 0x0001e20000100a00 */
[----:B------:R-:W1:Y:S01]  /*3f00*/  LDCU.64 UR4, c[0x4][0x8] ;  /* 0x01000100ff0477ac */ /* 0x000e620008000a00 */
[----:B--2-4-:R-:W-:Y:S02]  /*3f10*/  IADD3 R6, P0, PT, R18, 0x30, RZ ;  /* 0x0000003012067810 */ /* 0x014fe40007f1e0ff */
[----:B------:R0:W-:Y:S01]  /*3f20*/  STL [R1+0x38], R2 ;  /* 0x0000380201007387 */ /* 0x0001e20000100800 */
[----:B------:R-:W2:Y:S01]  /*3f30*/  LDC.64 R8, c[0x4][R8] ;  /* 0x0100000008087b82 */ /* 0x000ea20000000a00 */
[----:B---3--:R-:W-:Y:S01]  /*3f40*/  IADD3.X R7, PT, PT, RZ, R19, RZ, P0, !PT ;  /* 0x00000013ff077210 */ /* 0x008fe200007fe4ff */
[----:B-1----:R-:W-:Y:S02]  /*3f50*/  IMAD.U32 R4, RZ, RZ, UR4 ;  /* 0x00000004ff047e24 */ /* 0x002fe4000f8e00ff */
[----:B0-----:R-:W-:-:S07]  /*3f60*/  IMAD.U32 R5, RZ, RZ, UR5 ;  /* 0x00000005ff057e24 */ /* 0x001fce000f8e00ff */
[----:B------:R-:W-:-:S07]  /*3f70*/  LEPC R20, `(.L_x_52) ;  /* 0x000000001014794e */ /* 0x000fce0000000000 */
[----:B--2--5:R-:W-:Y:S05]  /*3f80*/  CALL.ABS.NOINC R8 ;  /* 0x0000000008007343 */ /* 0x024fea0003c00000 */
.L_x_52:
[----:B------:R-:W0:Y:S01]  /*3f90*/  LDC R8, c[0x0][0x390] ;  /* 0x0000e400ff087b82 */ /* 0x000e220000000800 */
[----:B------:R-:W-:Y:S07]  /*3fa0*/  WARPSYNC.ALL ;  /* 0x0000000000007948 */ /* 0x000fee0003800000 */
[----:B--2---:R-:W2:Y:S01]  /*3fb0*/  LDC.64 R4, c[0x0][0x388] ;  /* 0x0000e200ff047b82 */ /* 0x004ea20000000a00 */
[----:B0-----:R-:W-:Y:S01]  /*3fc0*/  ISETP.LE.AND P0, PT, R8, UR38, PT ;  /* 0x0000002608007c0c */ /* 0x001fe2000bf03270 */
[----:B--2---:R-:W-:-:S05]  /*3fd0*/  IMAD.WIDE R4, R16, 0x4, R4 ;  /* 0x0000000410047825 */ /* 0x004fca00078e0204 */
[----:B------:R0:W-:Y:S01]  /*3fe0*/  STG.E desc[UR36][R4.64], R39 ;  /* 0x0000002704007986 */ /* 0x0001e2000c101924 */
[----:B------:R-:W-:Y:S06]  /*3ff0*/  BAR.SYNC.DEFER_BLOCKING 0x0 ;  /* 0x0000000000007b1d */ /* 0x000fec0000010000 */
[----:B------:R-:W-:Y:S05]  /*4000*/  @P0 BRA `(.L_x_53) ;  /* 0x0000000400ac0947 */ /* 0x000fea0003800000 */
[----:B------:R-:W2:Y:S01]  /*4010*/  S2UR UR5, SR_CgaCtaId ;  /* 0x00000000000579c3 */ /* 0x000ea20000008800 */
[----:B------:R-:W-:Y:S01]  /*4020*/  UMOV UR4, 0x400 ;  /* 0x0000040000047882 */ /* 0x000fe20000000000 */
[----:B------:R-:W-:Y:S01]  /*4030*/  ISETP.NE.AND P6, PT, R38, RZ, PT ;  /* 0x000000ff2600720c */ /* 0x000fe20003fc5270 */
[----:B------:R-:W-:Y:S05]  /*4040*/  BSSY.RECONVERGENT B0, `(.L_x_53) ;  /* 0x0000067000007945 */ /* 0x000fea0003800200 */
[----:B------:R-:W1:Y:S01]  /*4050*/  LDC R0, c[0x0][0x3ac] ;  /* 0x0000eb00ff007b82 */ /* 0x000e620000000800 */
[----:B--2---:R-:W-:Y:S01]  /*4060*/  ULEA UR4, UR5, UR4, 0x18 ;  /* 0x0000000405047291 */ /* 0x004fe2000f8ec0ff */
[----:B-1----:R-:W-:-:S05]  /*4070*/  IMAD R0, R0, UR38, R17 ;  /* 0x0000002600007c24 */ /* 0x002fca000f8e0211 */
[----:B------:R-:W-:-:S05]  /*4080*/  LEA R0, R0, UR4, 0x2 ;  /* 0x0000000400007c11 */ /* 0x000fca000f8e10ff */
[----:B-----5:R1:W-:Y:S01]  /*4090*/  STS [R0], R37 ;  /* 0x0000002500007388 */ /* 0x0203e20000000800 */
[----:B------:R-:W-:Y:S05]  /*40a0*/  @!P6 BRA `(.L_x_54) ;  /* 0x000000040080e947 */ /* 0x000fea0003800000 */
[----:B------:R-:W2:Y:S01]  /*40b0*/  LDCU UR4, c[0x0][0x3b0] ;  /* 0x00007600ff0477ac */ /* 0x000ea20008000800 */
[----:B------:R-:W-:Y:S01]  /*40c0*/  IMAD.MOV.U32 R3, RZ, RZ, 0x1 ;  /* 0x00000001ff037424 */ /* 0x000fe200078e00ff */
[----:B--2---:R-:W-:-:S04]  /*40d0*/  UIADD3 UR4, UPT, UPT, UR4, -0x2, URZ ;  /* 0xfffffffe04047890 */ /* 0x004fc8000fffe0ff */
[----:B------:R-:W-:-:S09]  /*40e0*/  UISETP.GE.U32.AND UP0, UPT, UR4, 0xf, UPT ;  /* 0x0000000f0400788c */ /* 0x000fd2000bf06070 */
[----:B------:R-:W-:Y:S05]  /*40f0*/  BRA.U !UP0, `(.L_x_55) ;  /* 0x0000000108a07547 */ /* 0x000fea000b800000 */
[----:B------:R-:W-:-:S07]  /*4100*/  IMAD.MOV.U32 R3, RZ, RZ, 0x1 ;  /* 0x00000001ff037424 */ /* 0x000fce00078e00ff */
.L_x_56:
[----:B0-----:R-:W-:-:S05]  /*4110*/  LEA R4, R3, R1, 0x2 ;  /* 0x0000000103047211 */ /* 0x001fca00078e10ff */
[----:B-1----:R-:W2:Y:S04]  /*4120*/  LDL R5, [R4] ;  /* 0x0000000004057983 */ /* 0x002ea80000100800 */
[----:B---34-:R-:W3:Y:S04]  /*4130*/  LDL R7, [R4+0x4] ;  /* 0x0000040004077983 */ /* 0x018ee80000100800 */
[----:B------:R-:W4:Y:S04]  /*4140*/  LDL R9, [R4+0x8] ;  /* 0x0000080004097983 */ /* 0x000f280000100800 */
[----:B------:R-:W5:Y:S04]  /*4150*/  LDL R11, [R4+0xc] ;  /* 0x00000c00040b7983 */ /* 0x000f680000100800 */
[----:B------:R-:W5:Y:S01]  /*4160*/  LDL R13, [R4+0x10] ;  /* 0x00001000040d7983 */ /* 0x000f620000100800 */
[----:B------:R-:W-:-:S03]  /*4170*/  IMAD R6, R3, 0x4, R0 ;  /* 0x0000000403067824 */ /* 0x000fc600078e0200 */
        /* <DEDUP_REMOVED lines=12> */
[----:B--2---:R-:W2:Y:S04]  /*4240*/  LDL R7, [R4+0x30] ;  /* 0x0000300004077983 */ /* 0x004ea80000100800 */
[----:B---3--:R-:W3:Y:S04]  /*4250*/  LDL R9, [R4+0x34] ;  /* 0x0000340004097983 */ /* 0x008ee80000100800 */
[----:B----4-:R-:W4:Y:S04]  /*4260*/  LDL R11, [R4+0x38] ;  /* 0x00003800040b7983 */ /* 0x010f280000100800 */
[----:B-----5:R-:W5:Y:S01]  /*4270*/  LDL R13, [R4+0x3c] ;  /* 0x00003c00040d7983 */ /* 0x020f620000100800 */
[----:B------:R-:W-:-:S03]  /*4280*/  VIADD R10, R3, 0xf ;  /* 0x0000000f030a7836 */ /* 0x000fc60000000000 */
[----:B------:R0:W-:Y:S04]  /*4290*/  STS [R6+0x14], R15 ;  /* 0x0000140f06007388 */ /* 0x0001e80000000800 */
[----:B------:R1:W-:Y:S04]  /*42a0*/  STS [R6+0x18], R21 ;  /* 0x0000181506007388 */ /* 0x0003e80000000800 */
[----:B------:R1:W-:Y:S01]  /*42b0*/  STS [R6+0x1c], R39 ;  /* 0x00001c2706007388 */ /* 0x0003e20000000800 */
[----:B0-----:R-:W-:-:S03]  /*42c0*/  LOP3.LUT R15, R24, 0xfffffff0, RZ, 0xc0, !PT ;  /* 0xfffffff0180f7812 */ /* 0x001fc600078ec0ff */
[----:B------:R1:W-:Y:S04]  /*42d0*/  STS [R6+0x20], R41 ;  /* 0x0000202906007388 */ /* 0x0003e80000000800 */
[----:B------:R1:W-:Y:S04]  /*42e0*/  STS [R6+0x24], R43 ;  /* 0x0000242b06007388 */ /* 0x0003e80000000800 */
[----:B------:R1:W-:Y:S01]  /*42f0*/  STS [R6+0x28], R45 ;  /* 0x0000282d06007388 */ /* 0x0003e20000000800 */
[----:B------:R-:W-:Y:S02]  /*4300*/  ISETP.NE.AND P0, PT, R10, R15, PT ;  /* 0x0000000f0a00720c */ /* 0x000fe40003f05270 */
[----:B------:R-:W-:Y:S01]  /*4310*/  IADD3 R3, PT, PT, R3, 0x10, RZ ;  /* 0x0000001003037810 */ /* 0x000fe20007ffe0ff */
[----:B------:R1:W-:Y:S04]  /*4320*/  STS [R6+0x2c], R5 ;  /* 0x00002c0506007388 */ /* 0x0003e80000000800 */
[----:B--2---:R1:W-:Y:S04]  /*4330*/  STS [R6+0x30], R7 ;  /* 0x0000300706007388 */ /* 0x0043e80000000800 */
[----:B---3--:R1:W-:Y:S04]  /*4340*/  STS [R6+0x34], R9 ;  /* 0x0000340906007388 */ /* 0x0083e80000000800 */
[----:B----4-:R1:W-:Y:S04]  /*4350*/  STS [R6+0x38], R11 ;  /* 0x0000380b06007388 */ /* 0x0103e80000000800 */
[----:B-----5:R1:W-:Y:S01]  /*4360*/  STS [R6+0x3c], R13 ;  /* 0x00003c0d06007388 */ /* 0x0203e20000000800 */
[----:B------:R-:W-:Y:S05]  /*4370*/  @P0 BRA `(.L_x_56) ;  /* 0xfffffffc00640947 */ /* 0x000fea000383ffff */
.L_x_55:
[----:B------:R-:W-:-:S13]  /*4380*/  LOP3.LUT P0, RZ, R24, 0xf, RZ, 0xc0, !PT ;  /* 0x0000000f18ff7812 */ /* 0x000fda000780c0ff */
[----:B------:R-:W-:Y:S05]  /*4390*/  @!P0 BRA `(.L_x_54) ;  /* 0x0000000000c48947 */ /* 0x000fea0003800000 */
[----:B------:R-:W-:Y:S02]  /*43a0*/  ISETP.GE.U32.AND P0, PT, R30, 0x7, PT ;  /* 0x000000071e00780c */ /* 0x000fe40003f06070 */
[----:B------:R-:W-:-:S11]  /*43b0*/  ISETP.NE.AND P1, PT, R28, RZ, PT ;  /* 0x000000ff1c00720c */ /* 0x000fd60003f25270 */
[----:B------:R-:W-:Y:S05]  /*43c0*/  @!P0 BRA `(.L_x_57) ;  /* 0x00000000004c8947 */ /* 0x000fea0003800000 */
[----:B0-----:R-:W-:-:S05]  /*43d0*/  IMAD R4, R3, 0x4, R1 ;  /* 0x0000000403047824 */ /* 0x001fca00078e0201 */
[----:B-1----:R-:W2:Y:S04]  /*43e0*/  LDL R5, [R4] ;  /* 0x0000000004057983 */ /* 0x002ea80000100800 */
[----:B---34-:R-:W3:Y:S04]  /*43f0*/  LDL R7, [R4+0x4] ;  /* 0x0000040004077983 */ /* 0x018ee80000100800 */
[----:B------:R-:W4:Y:S04]  /*4400*/  LDL R9, [R4+0x8] ;  /* 0x0000080004097983 */ /* 0x000f280000100800 */
[----:B------:R-:W5:Y:S04]  /*4410*/  LDL R11, [R4+0xc] ;  /* 0x00000c00040b7983 */ /* 0x000f680000100800 */
[----:B------:R-:W5:Y:S04]  /*4420*/  LDL R13, [R4+0x10] ;  /* 0x00001000040d7983 */ /* 0x000f680000100800 */
[----:B------:R-:W5:Y:S04]  /*4430*/  LDL R15, [R4+0x14] ;  /* 0x00001400040f7983 */ /* 0x000f680000100800 */
[----:B------:R-:W5:Y:S04]  /*4440*/  LDL R21, [R4+0x18] ;  /* 0x0000180004157983 */ /* 0x000f680000100800 */
[----:B------:R-:W5:Y:S01]  /*4450*/  LDL R39, [R4+0x1c] ;  /* 0x00001c0004277983 */ /* 0x000f620000100800 */
[C---:B------:R-:W-:Y:S01]  /*4460*/  IMAD R6, R3.reuse, 0x4, R0 ;  /* 0x0000000403067824 */ /* 0x040fe200078e0200 */
[----:B------:R-:W-:-:S04]  /*4470*/  IADD3 R3, PT, PT, R3, 0x8, RZ ;  /* 0x0000000803037810 */ /* 0x000fc80007ffe0ff */
        /* <DEDUP_REMOVED lines=8> */
.L_x_57:
[----:B------:R-:W-:Y:S05]  /*4500*/  @!P1 BRA `(.L_x_54) ;  /* 0x0000000000689947 */ /* 0x000fea0003800000 */
[----:B------:R-:W-:Y:S02]  /*4510*/  ISETP.GE.U32.AND P0, PT, R31, 0x3, PT ;  /* 0x000000031f00780c */ /* 0x000fe40003f06070 */
[----:B------:R-:W-:-:S11]  /*4520*/  ISETP.NE.AND P1, PT, R29, RZ, PT ;  /* 0x000000ff1d00720c */ /* 0x000fd60003f25270 */
[----:B------:R-:W-:Y:S05]  /*4530*/  @!P0 BRA `(.L_x_58) ;  /* 0x00000000002c8947 */ /* 0x000fea0003800000 */
[----:B0-----:R-:W-:-:S05]  /*4540*/  IMAD R4, R3, 0x4, R1 ;  /* 0x0000000403047824 */ /* 0x001fca00078e0201 */
[----:B-12---:R-:W2:Y:S04]  /*4550*/  LDL R5, [R4] ;  /* 0x0000000004057983 */ /* 0x006ea80000100800 */
[----:B---34-:R-:W3:Y:S04]  /*4560*/  LDL R7, [R4+0x4] ;  /* 0x0000040004077983 */ /* 0x018ee80000100800 */
[----:B------:R-:W4:Y:S04]  /*4570*/  LDL R9, [R4+0x8] ;  /* 0x0000080004097983 */ /* 0x000f280000100800 */
[----:B------:R-:W5:Y:S01]  /*4580*/  LDL R11, [R4+0xc] ;  /* 0x00000c00040b7983 */ /* 0x000f620000100800 */
[C---:B------:R-:W-:Y:S01]  /*4590*/  IMAD R6, R3.reuse, 0x4, R0 ;  /* 0x0000000403067824 */ /* 0x040fe200078e0200 */
[----:B------:R-:W-:-:S04]  /*45a0*/  IADD3 R3, PT, PT, R3, 0x4, RZ ;  /* 0x0000000403037810 */ /* 0x000fc80007ffe0ff */
[----:B--2---:R0:W-:Y:S04]  /*45b0*/  STS [R6], R5 ;  /* 0x0000000506007388 */ /* 0x0041e80000000800 */
[----:B---3--:R0:W-:Y:S04]  /*45c0*/  STS [R6+0x4], R7 ;  /* 0x0000040706007388 */ /* 0x0081e80000000800 */
[----:B----4-:R0:W-:Y:S04]  /*45d0*/  STS [R6+0x8], R9 ;  /* 0x0000080906007388 */ /* 0x0101e80000000800 */
[----:B-----5:R0:W-:Y:S02]  /*45e0*/  STS [R6+0xc], R11 ;  /* 0x00000c0b06007388 */ /* 0x0201e40000000800 */
.L_x_58:
[----:B------:R-:W-:Y:S05]  /*45f0*/  @!P1 BRA `(.L_x_54) ;  /* 0x00000000002c9947 */ /* 0x000fea0003800000 */
[----:B0-----:R-:W-:-:S05]  /*4600*/  IMAD R4, R3, 0x4, R1 ;  /* 0x0000000403047824 */ /* 0x001fca00078e0201 */
[----:B-12---:R-:W2:Y:S01]  /*4610*/  LDL R5, [R4] ;  /* 0x0000000004057983 */ /* 0x006ea20000100800 */
[----:B----4-:R-:W-:Y:S01]  /*4620*/  IMAD R6, R3, 0x4, R0 ;  /* 0x0000000403067824 */ /* 0x010fe200078e0200 */
        /* <DEDUP_REMOVED lines=8> */
.L_x_54:
[----:B------:R-:W-:Y:S05]  /*46b0*/  BSYNC.RECONVERGENT B0 ;  /* 0x0000000000007941 */ /* 0x000fea0003800200 */
.L_x_53:
[----:B------:R-:W-:Y:S01]  /*46c0*/  BAR.SYNC.DEFER_BLOCKING 0x0 ;  /* 0x0000000000007b1d */ /* 0x000fe20000010000 */
[----:B------:R-:W-:Y:S01]  /*46d0*/  ISETP.NE.AND P0, PT, R8, UR38, PT ;  /* 0x0000002608007c0c */ /* 0x000fe2000bf05270 */
[----:B------:R-:W-:-:S12]  /*46e0*/  UIADD3 UR38, UPT, UPT, UR38, 0x1, URZ ;  /* 0x0000000126267890 */ /* 0x000fd8000fffe0ff */
[----:B------:R-:W-:Y:S05]  /*46f0*/  @P0 BRA `(.L_x_59) ;  /* 0xffffffe400380947 */ /* 0x000fea000383ffff */
[----:B------:R-:W-:Y:S05]  /*4700*/  EXIT ;  /* 0x000000000000794d */ /* 0x000fea0003800000 */
.L_x_34:
[----:B------:R-:W-:-:S13]  /*4710*/  ISETP.GE.AND P1, PT, R0, R9, PT ;  /* 0x000000090000720c */ /* 0x000fda0003f26270 */
[----:B------:R-:W-:Y:S05]  /*4720*/  @!P1 BRA `(.L_x_60) ;  /* 0x0000001c00209947 */ /* 0x000fea0003800000 */
[----:B------:R-:W5:Y:S02]  /*4730*/  LDCU UR4, c[0x0][0x390] ;  /* 0x00007200ff0477ac */ /* 0x000f640008000800 */
[----:B-----5:R-:W-:-:S13]  /*4740*/  ISETP.GT.AND P0, PT, R26, UR4, PT ;  /* 0x000000041a007c0c */ /* 0x020fda000bf04270 */
[----:B------:R-:W-:Y:S05]  /*4750*/  @P0 EXIT ;  /* 0x000000000000094d */ /* 0x000fea0003800000 */
[C---:B-1----:R-:W-:Y:S01]  /*4760*/  VIADD R28, R26.reuse, 0x7 ;  /* 0x000000071a1c7836 */ /* 0x042fe20000000000 */
[----:B------:R-:W-:Y:S01]  /*4770*/  IADD3 R0, PT, PT, R3, -0x1, RZ ;  /* 0xffffffff03007810 */ /* 0x000fe20007ffe0ff */
[C---:B------:R-:W-:Y:S01]  /*4780*/  VIADD R27, R26.reuse, 0xf ;  /* 0x0000000f1a1b7836 */ /* 0x040fe20000000000 */
[C---:B------:R-:W-:Y:S01]  /*4790*/  ISETP.GT.AND P0, PT, R26.reuse, 0x1, PT ;  /* 0x000000011a00780c */ /* 0x040fe20003f04270 */
[----:B------:R-:W-:Y:S01]  /*47a0*/  IMAD R37, R26, R26, RZ ;  /* 0x0000001a1a257224 */ /* 0x000fe200078e02ff */
[----:B------:R-:W-:Y:S01]  /*47b0*/  LOP3.LUT R30, R28, 0x7, RZ, 0xc0, !PT ;  /* 0x000000071c1e7812 */ /* 0x000fe200078ec0ff */
[----:B------:R-:W-:Y:S01]  /*47c0*/  VIADD R34, R26, 0xfffffffe ;  /* 0xfffffffe1a227836 */ /* 0x000fe20000000000 */
[----:B------:R-:W-:Y:S01]  /*47d0*/  ISETP.EQ.AND P0, PT, R17, R0, P0 ;  /* 0x000000001100720c */ /* 0x000fe20000702270 */
[----:B------:R-:W1:Y:S01]  /*47e0*/  LDCU UR38, c[0x0][0x3b0] ;  /* 0x00007600ff2677ac */ /* 0x000e620008000800 */
[----:B------:R-:W-:Y:S01]  /*47f0*/  LOP3.LUT R29, R27, 0xf, RZ, 0xc0, !PT ;  /* 0x0000000f1b1d7812 */ /* 0x000fe200078ec0ff */
[----:B------:R-:W-:Y:S01]  /*4800*/  VIADD R30, R30, 0xffffffff ;  /* 0xffffffff1e1e7836 */ /* 0x000fe20000000000 */
[----:B------:R-:W-:-:S02]  /*4810*/  VIMNMX.U32 R36, PT, PT, R37, 0x1, !PT ;  /* 0x0000000125247848 */ /* 0x000fc40007fe0000 */
[C---:B------:R-:W-:Y:S02]  /*4820*/  IADD3 R35, PT, PT, R26.reuse, -0x1, RZ ;  /* 0xffffffff1a237810 */ /* 0x040fe40007ffe0ff */
[C---:B------:R-:W-:Y:S02]  /*4830*/  LOP3.LUT R24, R26.reuse, 0x7, RZ, 0xc0, !PT ;  /* 0x000000071a187812 */ /* 0x040fe400078ec0ff */
[----:B------:R-:W-:Y:S01]  /*4840*/  LOP3.LUT R25, R26, 0x7ffffff8, RZ, 0xc0, !PT ;  /* 0x7ffffff81a197812 */ /* 0x000fe200078ec0ff */
[----:B------:R-:W-:Y:S01]  /*4850*/  VIADD R26, R1, 0xc ;  /* 0x0000000c011a7836 */ /* 0x000fe20000000000 */
[----:B------:R-:W-:Y:S02]  /*4860*/  P2R R39, PR, RZ, 0x1 ;  /* 0x00000001ff277803 */ /* 0x000fe40000000000 */
[----:B------:R-:W-:Y:S02]  /*4870*/  LOP3.LUT R27, R27, 0x7, RZ, 0xc0, !PT ;  /* 0x000000071b1b7812 */ /* 0x000fe400078ec0ff */
[----:B------:R-:W-:-:S02]  /*4880*/  LOP3.LUT R28, R28, 0x3, RZ, 0xc0, !PT ;  /* 0x000000031c1c7812 */ /* 0x000fc400078ec0ff */
[----:B------:R-:W-:Y:S02]  /*4890*/  IADD3 R29, PT, PT, R29, -0x1, RZ ;  /* 0xffffffff1d1d7810 */ /* 0x000fe40007ffe0ff */
[C---:B------:R-:W-:Y:S02]  /*48a0*/  LOP3.LUT R31, R36.reuse, 0xd, RZ, 0xc0, !PT ;  /* 0x0000000d241f7812 */ /* 0x040fe400078ec0ff */
[C---:B------:R-:W-:Y:S02]  /*48b0*/  LOP3.LUT R32, R36.reuse, 0x5, RZ, 0xc0, !PT ;  /* 0x0000000524207812 */ /* 0x040fe400078ec0ff */
[----:B-1----:R-:W-:-:S07]  /*48c0*/  LOP3.LUT R33, R36, 0xfffffff0, RZ, 0xc0, !PT ;  /* 0xfffffff024217812 */ /* 0x002fce00078ec0ff */
.L_x_85:
[----:B-1----:R-:W1:Y:S02]  /*48d0*/  LDCU UR4, c[0x0][0x390] ;  /* 0x00007200ff0477ac */ /* 0x002e640008000800 */
[----:B-1----:R-:W-:-:S09]  /*48e0*/  UISETP.GE.AND UP0, UPT, UR38, UR4, UPT ;  /* 0x000000042600728c */ /* 0x002fd2000bf06270 */
[----:B0-2345:R-:W-:Y:S05]  /*48f0*/  BRA.U UP0, `(.L_x_61) ;  /* 0x00000005009c7547 */ /* 0x03dfea000b800000 */
[----:B------:R-:W1:Y:S01]  /*4900*/  LDC R3, c[0x0][0x39c] ;  /* 0x0000e700ff037b82 */ /* 0x000e620000000800 */
[----:B------:R-:W-:-:S07]  /*4910*/  ISETP.NE.AND P0, PT, R39, RZ, PT ;  /* 0x000000ff2700720c */ /* 0x000fce0003f05270 */
[----:B0--34-:R-:W0:Y:S01]  /*4920*/  LDC.64 R6, c[0x0][0x380] ;  /* 0x0000e000ff067b82 */ /* 0x019e220000000a00 */
[----:B-1----:R-:W-:-:S04]  /*4930*/  IMAD R3, R3, UR38, R2 ;  /* 0x0000002603037c24 */ /* 0x002fc8000f8e0202 */
[----:B0-----:R-:W-:-:S05]  /*4940*/  IMAD.WIDE R6, R3, 0x4, R6 ;  /* 0x0000000403067825 */ /* 0x001fca00078e0206 */
[----:B------:R0:W5:Y:S01]  /*4950*/  LDG.E R38, desc[UR36][R6.64] ;  /* 0x0000002406267981 */ /* 0x000162000c1e1900 */
[----:B------:R-:W-:Y:S04]  /*4960*/  BSSY.RECONVERGENT B0, `(.L_x_61) ;  /* 0x0000060000007945 */ /* 0x000fe80003800200 */
[----:B------:R-:W-:Y:S05]  /*4970*/  @!P0 BRA `(.L_x_62) ;  /* 0x0000000400788947 */ /* 0x000fea0003800000 */
[----:B------:R-:W-:Y:S01]  /*4980*/  ISETP.GE.U32.AND P0, PT, R34, 0xf, PT ;  /* 0x0000000f2200780c */ /* 0x000fe20003f06070 */
[----:B------:R-:W-:-:S12]  /*4990*/  IMAD.MOV.U32 R0, RZ, RZ, 0x1 ;  /* 0x00000001ff007424 */ /* 0x000fd800078e00ff */
[----:B------:R-:W-:Y:S05]  /*49a0*/  @!P0 BRA `(.L_x_63) ;  /* 0x0000000000a08947 */ /* 0x000fea0003800000 */
[----:B------:R-:W-:-:S07]  /*49b0*/  HFMA2 R0, -RZ, RZ, 0, 5.9604644775390625e-08 ;  /* 0x00000001ff007431 */ /* 0x000fce00000001ff */
.L_x_64:
        /* <DEDUP_REMOVED lines=23> */
[----:B------:R-:W-:-:S03]  /*4b30*/  VIADD R14, R0, 0xf ;  /* 0x0000000f000e7836 */ /* 0x000fc60000000000 */
[----:B------:R0:W-:Y:S04]  /*4b40*/  STL [R8+0x14], R21 ;  /* 0x0000141508007387 */ /* 0x0001e80000100800 */
[----:B------:R1:W-:Y:S04]  /*4b50*/  STL [R8+0x18], R41 ;  /* 0x0000182908007387 */ /* 0x0003e80000100800 */
[----:B------:R1:W-:Y:S01]  /*4b60*/  STL [R8+0x1c], R43 ;  /* 0x00001c2b08007387 */ /* 0x0003e20000100800 */
[----:B0-----:R-:W-:-:S03]  /*4b70*/  LOP3.LUT R21, R35, 0xfffffff0, RZ, 0xc0, !PT ;  /* 0xfffffff023157812 */ /* 0x001fc600078ec0ff */
[----:B------:R1:W-:Y:S04]  /*4b80*/  STL [R8+0x20], R45 ;  /* 0x0000202d08007387 */ /* 0x0003e80000100800 */
[----:B------:R1:W-:Y:S04]  /*4b90*/  STL [R8+0x30], R10 ;  /* 0x0000300a08007387 */ /* 0x0003e80000100800 */
[----:B------:R1:W-:Y:S01]  /*4ba0*/  STL [R8+0x34], R12 ;  /* 0x0000340c08007387 */ /* 0x0003e20000100800 */
[----:B------:R-:W-:Y:S02]  /*4bb0*/  ISETP.NE.AND P0, PT, R14, R21, PT ;  /* 0x000000150e00720c */ /* 0x000fe40003f05270 */
[----:B------:R-:W-:Y:S01]  /*4bc0*/  IADD3 R0, PT, PT, R0, 0x10, RZ ;  /* 0x0000001000007810 */ /* 0x000fe20007ffe0ff */
[----:B------:R1:W-:Y:S04]  /*4bd0*/  STL [R8+0x24], R3 ;  /* 0x0000240308007387 */ /* 0x0003e80000100800 */
[----:B---3--:R1:W-:Y:S04]  /*4be0*/  STL [R8+0x28], R9 ;  /* 0x0000280908007387 */ /* 0x0083e80000100800 */
[----:B----4-:R1:W-:Y:S04]  /*4bf0*/  STL [R8+0x2c], R11 ;  /* 0x00002c0b08007387 */ /* 0x0103e80000100800 */
[----:B--2---:R1:W-:Y:S04]  /*4c00*/  STL [R8+0x38], R13 ;  /* 0x0000380d08007387 */ /* 0x0043e80000100800 */
[----:B------:R1:W-:Y:S01]  /*4c10*/  STL [R8+0x3c], R15 ;  /* 0x00003c0f08007387 */ /* 0x0003e20000100800 */
[----:B------:R-:W-:Y:S05]  /*4c20*/  @P0 BRA `(.L_x_64) ;  /* 0xfffffffc00640947 */ /* 0x000fea000383ffff */
.L_x_63:
        /* <DEDUP_REMOVED lines=15> */
[----:B------:R-:W-:-:S03]  /*4d20*/  VIADD R0, R0, 0x8 ;  /* 0x0000000800007836 */ /* 0x000fc60000000000 */
        /* <DEDUP_REMOVED lines=8> */
.L_x_65:
        /* <DEDUP_REMOVED lines=9> */
[C---:B------:R-:W-:Y:S01]  /*4e40*/  LEA R8, R0.reuse, R1, 0x2 ;  /* 0x0000000100087211 */ /* 0x040fe200078e10ff */
[----:B------:R-:W-:-:S04]  /*4e50*/  VIADD R0, R0, 0x4 ;  /* 0x0000000400007836 */ /* 0x000fc80000000000 */
[----:B---3--:R1:W-:Y:S04]  /*4e60*/  STL [R8], R3 ;  /* 0x0000000308007387 */ /* 0x0083e80000100800 */
[----:B----4-:R1:W-:Y:S04]  /*4e70*/  STL [R8+0x4], R9 ;  /* 0x0000040908007387 */ /* 0x0103e80000100800 */
[----:B------:R1:W-:Y:S04]  /*4e80*/  STL [R8+0x8], R11 ;  /* 0x0000080b08007387 */ /* 0x0003e80000100800 */
[----:B--2---:R1:W-:Y:S02]  /*4e90*/  STL [R8+0xc], R13 ;  /* 0x00000c0d08007387 */ /* 0x0043e40000100800 */
.L_x_66:
[----:B------:R-:W-:Y:S05]  /*4ea0*/  @!P1 BRA `(.L_x_62) ;  /* 0x00000000002c9947 */ /* 0x000fea0003800000 */
[----:B0-----:R-:W-:-:S05]  /*4eb0*/  IMAD.WIDE R6, R0, 0x4, R6 ;  /* 0x0000000400067825 */ /* 0x001fca00078e0206 */
[----:B-1-3--:R-:W3:Y:S01]  /*4ec0*/  LDG.E R3, desc[UR36][R6.64] ;  /* 0x0000002406037981 */ /* 0x00aee2000c1e1900 */
[----:B------:R-:W-:Y:S01]  /*4ed0*/  IMAD R0, R0, 0x4, R1 ;  /* 0x0000000400007824 */ /* 0x000fe200078e0201 */
[----:B------:R-:W-:-:S04]  /*4ee0*/  ISETP.NE.AND P0, PT, R28, 0x1, PT ;  /* 0x000000011c00780c */ /* 0x000fc80003f05270 */
[----:B---3--:R4:W-:Y:S09]  /*4ef0*/  STL [R0], R3 ;  /* 0x0000000300007387 */ /* 0x0089f20000100800 */
[----:B------:R-:W-:Y:S05]  /*4f00*/  @!P0 BRA `(.L_x_62) ;  /* 0x0000000000148947 */ /* 0x000fea0003800000 */
[----:B------:R-:W-:Y:S01]  /*4f10*/  ISETP.NE.AND P0, PT, R28, 0x2, PT ;  /* 0x000000021c00780c */ /* 0x000fe20003f05270 */
[----:B----4-:R-:W3:-:S12]  /*4f20*/  LDG.E R3, desc[UR36][R6.64+0x4] ;  /* 0x0000042406037981 */ /* 0x010ed8000c1e1900 */
[----:B------:R-:W4:Y:S04]  /*4f30*/  @P0 LDG.E R5, desc[UR36][R6.64+0x8] ;  /* 0x0000082406050981 */ /* 0x000f28000c1e1900 */
[----:B---3--:R0:W-:Y:S04]  /*4f40*/  STL [R0+0x4], R3 ;  /* 0x0000040300007387 */ /* 0x0081e80000100800 */
[----:B----4-:R0:W-:Y:S02]  /*4f50*/  @P0 STL [R0+0x8], R5 ;  /* 0x0000080500000387 */ /* 0x0101e40000100800 */
.L_x_62:
[----:B------:R-:W-:Y:S05]  /*4f60*/  BSYNC.RECONVERGENT B0 ;  /* 0x0000000000007941 */ /* 0x000fea0003800200 */
.L_x_61:
[----:B------:R-:W0:Y:S02]  /*4f70*/  LDCU UR4, c[0x0][0x3b0] ;  /* 0x00007600ff0477ac */ /* 0x000e240008000800 */
[----:B0---4-:R-:W-:-:S04]  /*4f80*/  MOV R0, UR4 ;  /* 0x0000000400007c02 */ /* 0x011fc80008000f00 */
[C---:B------:R-:W-:Y:S02]  /*4f90*/  ISETP.GE.AND P0, PT, R0.reuse, 0x1, PT ;  /* 0x000000010000780c */ /* 0x040fe40003f06270 */
[----:B-1-3--:R-:W-:-:S11]  /*4fa0*/  IADD3 R3, PT, PT, -R0, UR38, RZ ;  /* 0x0000002600037c10 */ /* 0x00afd6000fffe1ff */
[----:B------:R-:W-:Y:S05]  /*4fb0*/  @!P0 BRA `(.L_x_67) ;  /* 0x0000000400608947 */ /* 0x000fea0003800000 */
[----:B------:R-:W-:-:S07]  /*4fc0*/  IMAD.MOV.U32 R4, RZ, RZ, R3 ;  /* 0x000000ffff047224 */ /* 0x000fce00078e0003 */
.L_x_73:
[----:B0-----:R-:W0:Y:S01]  /*4fd0*/  LDC R0, c[0x0][0x3b0] ;  /* 0x0000ec00ff007b82 */ /* 0x001e220000000800 */
[----:B-1----:R-:W1:Y:S01]  /*4fe0*/  LDCU UR4, c[0x0][0x3ac] ;  /* 0x00007580ff0477ac */ /* 0x002e620008000800 */
[----:B------:R-:W-:Y:S02]  /*4ff0*/  ISETP.GE.U32.AND P1, PT, R35, 0x7, PT ;  /* 0x000000072300780c */ /* 0x000fe40003f26070 */
[----:B------:R-:W-:Y:S01]  /*5000*/  MOV R6, RZ ;  /* 0x000000ff00067202 */ /* 0x000fe20000000f00 */
[C---:B-1----:R-:W-:Y:S01]  /*5010*/  IMAD R5, R4.reuse, UR4, R17 ;  /* 0x0000000404057c24 */ /* 0x042fe2000f8e0211 */
[C---:B0-----:R-:W-:Y:S01]  /*5020*/  IADD3 R7, PT, PT, R4.reuse, -UR38, R0 ;  /* 0x8000002604077c10 */ /* 0x041fe2000fffe000 */
[----:B------:R-:W-:-:S05]  /*5030*/  VIADD R4, R4, 0x1 ;  /* 0x0000000104047836 */ /* 0x000fca0000000000 */
[----:B------:R-:W-:-:S03]  /*5040*/  ISETP.GE.AND P0, PT, R4, UR38, PT ;  /* 0x0000002604007c0c */ /* 0x000fc6000bf06270 */
[----:B----4-:R-:W-:Y:S10]  /*5050*/  @!P1 BRA `(.L_x_68) ;  /* 0x0000000000709947 */ /* 0x010ff40003800000 */
[----:B------:R-:W0:Y:S01]  /*5060*/  S2UR UR5, SR_CgaCtaId ;  /* 0x00000000000579c3 */ /* 0x000e220000008800 */
[----:B------:R-:W-:Y:S01]  /*5070*/  IMAD.MOV.U32 R6, RZ, RZ, RZ ;  /* 0x000000ffff067224 */ /* 0x000fe200078e00ff */
[----:B------:R-:W-:Y:S02]  /*5080*/  UMOV UR4, 0x400 ;  /* 0x0000040000047882 */ /* 0x000fe40000000000 */
[----:B0-----:R-:W-:-:S12]  /*5090*/  ULEA UR4, UR5, UR4, 0x18 ;  /* 0x0000000405047291 */ /* 0x001fd8000f8ec0ff */
.L_x_69:
[--C-:B------:R-:W-:Y:S02]  /*50a0*/  IMAD.IADD R8, R5, 0x1, R6.reuse ;  /* 0x0000000105087824 */ /* 0x100fe400078e0206 */
[----:B0-----:R-:W-:Y:S02]  /*50b0*/  IMAD R11, R7, R0, R6 ;  /* 0x00000000070b7224 */ /* 0x001fe400078e0206 */
[----:B------:R-:W-:Y:S01]  /*50c0*/  VIADD R6, R6, 0x8 ;  /* 0x0000000806067836 */ /* 0x000fe20000000000 */
[----:B------:R-:W-:Y:S02]  /*50d0*/  LEA R8, R8, UR4, 0x2 ;  /* 0x0000000408087c11 */ /* 0x000fe4000f8e10ff */
[----:B------:R-:W-:Y:S02]  /*50e0*/  LEA R10, R11, R26, 0x2 ;  /* 0x0000001a0b0a7211 */ /* 0x000fe400078e10ff */
[----:B------:R-:W-:Y:S01]  /*50f0*/  ISETP.NE.AND P1, PT, R6, R25, PT ;  /* 0x000000190600720c */ /* 0x000fe20003f25270 */
[----:B------:R-:W0:Y:S04]  /*5100*/  LDS R9, [R8] ;  /* 0x0000000008097984 */ /* 0x000e280000000800 */
[----:B--2---:R-:W1:Y:S04]  /*5110*/  LDS R13, [R8+0x4] ;  /* 0x00000400080d7984 */ /* 0x004e680000000800 */
[----:B------:R-:W2:Y:S04]  /*5120*/  LDS R15, [R8+0x8] ;  /* 0x00000800080f7984 */ /* 0x000ea80000000800 */
[----:B------:R-:W3:Y:S04]  /*5130*/  LDS R11, [R8+0xc] ;  /* 0x00000c00080b7984 */ /* 0x000ee80000000800 */
[----:B------:R-:W4:Y:S04]  /*5140*/  LDS R21, [R8+0x10] ;  /* 0x0000100008157984 */ /* 0x000f280000000800 */
[----:B------:R-:W4:Y:S04]  /*5150*/  LDS R41, [R8+0x14] ;  /* 0x0000140008297984 */ /* 0x000f280000000800 */
[----:B------:R-:W4:Y:S04]  /*5160*/  LDS R43, [R8+0x18] ;  /* 0x00001800082b7984 */ /* 0x000f280000000800 */
[----:B------:R-:W4:Y:S04]  /*5170*/  LDS R45, [R8+0x1c] ;  /* 0x00001c00082d7984 */ /* 0x000f280000000800 */
[----:B0-----:R0:W-:Y:S04]  /*5180*/  STL [R10], R9 ;  /* 0x000000090a007387 */ /* 0x0011e80000100800 */
[----:B-1----:R0:W-:Y:S04]  /*5190*/  STL [R10+0x4], R13 ;  /* 0x0000040d0a007387 */ /* 0x0021e80000100800 */
[----:B--2---:R0:W-:Y:S04]  /*51a0*/  STL [R10+0x8], R15 ;  /* 0x0000080f0a007387 */ /* 0x0041e80000100800 */
[----:B---3--:R0:W-:Y:S04]  /*51b0*/  STL [R10+0xc], R11 ;  /* 0x00000c0b0a007387 */ /* 0x0081e80000100800 */
[----:B----4-:R0:W-:Y:S04]  /*51c0*/  STL [R10+0x10], R21 ;  /* 0x000010150a007387 */ /* 0x0101e80000100800 */
[----:B------:R0:W-:Y:S04]  /*51d0*/  STL [R10+0x14], R41 ;  /* 0x000014290a007387 */ /* 0x0001e80000100800 */
[----:B------:R0:W-:Y:S04]  /*51e0*/  STL [R10+0x18], R43 ;  /* 0x0000182b0a007387 */ /* 0x0001e80000100800 */
[----:B------:R0:W-:Y:S01]  /*51f0*/  STL [R10+0x1c], R45 ;  /* 0x00001c2d0a007387 */ /* 0x0001e20000100800 */
[----:B------:R-:W-:Y:S05]  /*5200*/  @P1 BRA `(.L_x_69) ;  /* 0xfffffffc00a41947 */ /* 0x000fea000383ffff */
[----:B------:R-:W-:-:S07]  /*5210*/  IMAD.MOV.U32 R6, RZ, RZ, R25 ;  /* 0x000000ffff067224 */ /* 0x000fce00078e0019 */
.L_x_68:
[----:B------:R-:W-:-:S13]  /*5220*/  ISETP.NE.AND P1, PT, R24, RZ, PT ;  /* 0x000000ff1800720c */ /* 0x000fda0003f25270 */
[----:B------:R-:W-:Y:S05]  /*5230*/  @!P1 BRA `(.L_x_70) ;  /* 0x0000000000bc9947 */ /* 0x000fea0003800000 */
[----:B------:R-:W-:-:S04]  /*5240*/  IADD3 R8, PT, PT, R24, -0x1, RZ ;  /* 0xffffffff18087810 */ /* 0x000fc80007ffe0ff */
[----:B------:R-:W-:-:S13]  /*5250*/  ISETP.GE.U32.AND P1, PT, R8, 0x3, PT ;  /* 0x000000030800780c */ /* 0x000fda0003f26070 */
[----:B------:R-:W-:Y:S05]  /*5260*/  @!P1 BRA `(.L_x_71) ;  /* 0x0000000000409947 */ /* 0x000fea0003800000 */
[----:B------:R-:W1:Y:S01]  /*5270*/  S2UR UR5, SR_CgaCtaId ;  /* 0x00000000000579c3 */ /* 0x000e620000008800 */
[----:B------:R-:W-:Y:S01]  /*5280*/  UMOV UR4, 0x400 ;  /* 0x0000040000047882 */ /* 0x000fe20000000000 */
[--C-:B------:R-:W-:Y:S02]  /*5290*/  IMAD.IADD R8, R5, 0x1, R6.reuse ;  /* 0x0000000105087824 */ /* 0x100fe400078e0206 */
[----:B0-----:R-:W-:Y:S01]  /*52a0*/  IMAD R11, R7, R0, R6 ;  /* 0x00000000070b7224 */ /* 0x001fe200078e0206 */
[----:B------:R-:W-:-:S03]  /*52b0*/  IADD3 R6, PT, PT, R6, 0x4, RZ ;  /* 0x0000000406067810 */ /* 0x000fc60007ffe0ff */
[----:B------:R-:W-:Y:S01]  /*52c0*/  IMAD R10, R11, 0x4, R26 ;  /* 0x000000040b0a7824 */ /* 0x000fe200078e021a */
[----:B-1----:R-:W-:-:S06]  /*52d0*/  ULEA UR4, UR5, UR4, 0x18 ;  /* 0x0000000405047291 */ /* 0x002fcc000f8ec0ff */
[----:B------:R-:W-:-:S05]  /*52e0*/  LEA R8, R8, UR4, 0x2 ;  /* 0x0000000408087c11 */ /* 0x000fca000f8e10ff */
[----:B------:R-:W0:Y:S04]  /*52f0*/  LDS R9, [R8] ;  /* 0x0000000008097984 */ /* 0x000e280000000800 */
[----:B--2---:R-:W1:Y:S04]  /*5300*/  LDS R13, [R8+0x4] ;  /* 0x00000400080d7984 */ /* 0x004e680000000800 */
[----:B------:R-:W2:Y:S04]  /*5310*/  LDS R15, [R8+0x8] ;  /* 0x00000800080f7984 */ /* 0x000ea80000000800 */
[----:B------:R-:W3:Y:S04]  /*5320*/  LDS R21, [R8+0xc] ;  /* 0x00000c0008157984 */ /* 0x000ee80000000800 */
[----:B0-----:R4:W-:Y:S04]  /*5330*/  STL [R10], R9 ;  /* 0x000000090a007387 */ /* 0x0019e80000100800 */
[----:B-1----:R4:W-:Y:S04]  /*5340*/  STL [R10+0x4], R13 ;  /* 0x0000040d0a007387 */ /* 0x0029e80000100800 */
[----:B--2---:R4:W-:Y:S04]  /*5350*/  STL [R10+0x8], R15 ;  /* 0x0000080f0a007387 */ /* 0x0049e80000100800 */
[----:B---3--:R4:W-:Y:S02]  /*5360*/  STL [R10+0xc], R21 ;  /* 0x00000c150a007387 */ /* 0x0089e40000100800 */
.L_x_71:
        /* <DEDUP_REMOVED lines=8> */
[--C-:B------:R-:W-:Y:S02]  /*53f0*/  IMAD.IADD R8, R5, 0x1, R6.reuse ;  /* 0x0000000105087824 */ /* 0x100fe400078e0206 */
[----:B------:R-:W-:Y:S01]  /*5400*/  IMAD R11, R7, R0, R6 ;  /* 0x00000000070b7224 */ /* 0x000fe200078e0206 */
[----:B------:R-:W-:-:S03]  /*5410*/  IADD3 R6, PT, PT, R6, 0x2, RZ ;  /* 0x0000000206067810 */ /* 0x000fc60007ffe0ff */
[----:B------:R-:W-:Y:S01]  /*5420*/  IMAD R10, R11, 0x4, R26 ;  /* 0x000000040b0a7824 */ /* 0x000fe200078e021a */
[----:B0-----:R-:W-:-:S06]  /*5430*/  ULEA UR4, UR5, UR4, 0x18 ;  /* 0x0000000405047291 */ /* 0x001fcc000f8ec0ff */
[----:B------:R-:W-:-:S05]  /*5440*/  LEA R8, R8, UR4, 0x2 ;  /* 0x0000000408087c11 */ /* 0x000fca000f8e10ff */
[----:B------:R-:W0:Y:S04]  /*5450*/  LDS R9, [R8] ;  /* 0x0000000008097984 */ /* 0x000e280000000800 */
[----:B--2---:R-:W1:Y:S04]  /*5460*/  LDS R13, [R8+0x4] ;  /* 0x00000400080d7984 */ /* 0x004e680000000800 */
[----:B0-----:R0:W-:Y:S04]  /*5470*/  STL [R10], R9 ;  /* 0x000000090a007387 */ /* 0x0011e80000100800 */
[----:B-1----:R0:W-:Y:S02]  /*5480*/  STL [R10+0x4], R13 ;  /* 0x0000040d0a007387 */ /* 0x0021e40000100800 */
.L_x_72:
[----:B------:R-:W-:Y:S05]  /*5490*/  @P2 BRA `(.L_x_70) ;  /* 0x0000000000242947 */ /* 0x000fea0003800000 */
[----:B------:R-:W1:Y:S01]  /*54a0*/  S2UR UR5, SR_CgaCtaId ;  /* 0x00000000000579c3 */ /* 0x000e620000008800 */
[----:B------:R-:W-:Y:S01]  /*54b0*/  UMOV UR4, 0x400 ;  /* 0x0000040000047882 */ /* 0x000fe20000000000 */
[--C-:B------:R-:W-:Y:S02]  /*54c0*/  IMAD.IADD R5, R5, 0x1, R6.reuse ;  /* 0x0000000105057824 */ /* 0x100fe400078e0206 */
[----:B------:R-:W-:-:S04]  /*54d0*/  IMAD R7, R7, R0, R6 ;  /* 0x0000000007077224 */ /* 0x000fc800078e0206 */
[----:B------:R-:W-:Y:S01]  /*54e0*/  IMAD R6, R7, 0x4, R26 ;  /* 0x0000000407067824 */ /* 0x000fe200078e021a */
[----:B-1----:R-:W-:-:S06]  /*54f0*/  ULEA UR4, UR5, UR4, 0x18 ;  /* 0x0000000405047291 */ /* 0x002fcc000f8ec0ff */
[----:B------:R-:W-:-:S06]  /*5500*/  LEA R5, R5, UR4, 0x2 ;  /* 0x0000000405057c11 */ /* 0x000fcc000f8e10ff */
[----:B------:R-:W1:Y:S04]  /*5510*/  LDS R5, [R5] ;  /* 0x0000000005057984 */ /* 0x000e680000000800 */
[----:B-1----:R1:W-:Y:S02]  /*5520*/  STL [R6], R5 ;  /* 0x0000000506007387 */ /* 0x0023e40000100800 */
.L_x_70:
[----:B------:R-:W-:Y:S05]  /*5530*/  @!P0 BRA `(.L_x_73) ;  /* 0xfffffff800a48947 */ /* 0x000fea000383ffff */
.L_x_67:
[----:B------:R-:W-:Y:S01]  /*5540*/  ISETP.NE.AND P0, PT, R0, RZ, PT ;  /* 0x000000ff0000720c */ /* 0x000fe20003f05270 */
[----:B0-----:R-:W-:-:S12]  /*5550*/  HFMA2 R41, -RZ, RZ, 0, 0 ;  /* 0x00000000ff297431 */ /* 0x001fd800000001ff */
[----:B------:R-:W-:Y:S05]  /*5560*/  @!P0 BRA `(.L_x_74) ;  /* 0x0000000400708947 */ /* 0x000fea0003800000 */
[----:B------:R-:W-:Y:S01]  /*5570*/  ISETP.GE.U32.AND P0, PT, R37, 0x10, PT ;  /* 0x000000102500780c */ /* 0x000fe20003f06070 */
[----:B------:R-:W-:Y:S02]  /*5580*/  IMAD.MOV.U32 R41, RZ, RZ, RZ ;  /* 0x000000ffff297224 */ /* 0x000fe400078e00ff */
[----:B--2---:R-:W-:-:S10]  /*5590*/  IMAD.MOV.U32 R12, RZ, RZ, RZ ;  /* 0x000000ffff0c7224 */ /* 0x004fd400078e00ff */
[----:B------:R-:W-:Y:S05]  /*55a0*/  @!P0 BRA `(.L_x_75) ;  /* 0x0000000000a48947 */ /* 0x000fea0003800000 */
[----:B------:R-:W-:Y:S01]  /*55b0*/  MOV R41, RZ ;  /* 0x000000ff00297202 */ /* 0x000fe20000000f00 */
[----:B------:R-:W-:-:S07]  /*55c0*/  IMAD.MOV.U32 R0, RZ, RZ, RZ ;  /* 0x000000ffff007224 */ /* 0x000fce00078e00ff */
.L_x_76:
[----:B------:R-:W-:-:S04]  /*55d0*/  IMAD.SHL.U32 R14, R0, 0x4, RZ ;  /* 0x00000004000e7824 */ /* 0x000fc800078e00ff */
[----:B----4-:R-:W0:Y:S01]  /*55e0*/  LDC.64 R12, c[0x3][R14] ;  /* 0x00c000000e0c7b82 */ /* 0x010e220000000a00 */
[----:B------:R-:W-:-:S05]  /*55f0*/  IADD3 R15, PT, PT, R1, R14, RZ ;  /* 0x0000000e010f7210 */ /* 0x000fca0007ffe0ff */
[----:B-1----:R-:W0:Y:S04]  /*5600*/  LDL R6, [R15+0xc] ;  /* 0x00000c000f067983 */ /* 0x002e280000100800 */
[----:B------:R-:W2:Y:S04]  /*5610*/  LDL.64 R4, [R15+0x10] ;  /* 0x000010000f047983 */ /* 0x000ea80000100a00 */
[----:B------:R-:W3:Y:S04]  /*5620*/  LDL.64 R10, [R15+0x18] ;  /* 0x000018000f0a7983 */ /* 0x000ee80000100a00 */
[----:B------:R-:W4:Y:S01]  /*5630*/  LDL.64 R8, [R15+0x20] ;  /* 0x000020000f087983 */ /* 0x000f220000100a00 */
[----:B0-----:R-:W-:-:S03]  /*5640*/  FFMA R12, R12, R6, R41 ;  /* 0x000000060c0c7223 */ /* 0x001fc60000000029 */
[----:B------:R-:W4:Y:S01]  /*5650*/  LDL.64 R6, [R15+0x28] ;  /* 0x000028000f067983 */ /* 0x000f220000100a00 */
[----:B--2---:R-:W-:Y:S02]  /*5660*/  FFMA R21, R13, R4, R12 ;  /* 0x000000040d157223 */ /* 0x004fe4000000000c */
[----:B------:R-:W0:Y:S02]  /*5670*/  LDC.64 R12, c[0x3][R14+0x8] ;  /* 0x00c002000e0c7b82 */ /* 0x000e240000000a00 */
[----:B0-----:R-:W-:-:S06]  /*5680*/  FFMA R12, R12, R5, R21 ;  /* 0x000000050c0c7223 */ /* 0x001fcc0000000015 */
[----:B------:R-:W0:Y:S01]  /*5690*/  LDC.64 R4, c[0x3][R14+0x10] ;  /* 0x00c004000e047b82 */ /* 0x000e220000000a00 */
[----:B---3--:R-:W-:Y:S02]  /*56a0*/  FFMA R13, R13, R10, R12 ;  /* 0x0000000a0d0d7223 */ /* 0x008fe4000000000c */
[----:B------:R-:W2:Y:S02]  /*56b0*/  LDL R12, [R15+0x48] ;  /* 0x000048000f0c7983 */ /* 0x000ea40000100800 */
[----:B0-----:R-:W-:-:S03]  /*56c0*/  FFMA R4, R4, R11, R13 ;  /* 0x0000000b04047223 */ /* 0x001fc6000000000d */
[----:B------:R-:W0:Y:S01]  /*56d0*/  LDC.64 R10, c[0x3][R14+0x18] ;  /* 0x00c006000e0a7b82 */ /* 0x000e220000000a00 */
[----:B----4-:R-:W-:Y:S02]  /*56e0*/  FFMA R13, R5, R8, R4 ;  /* 0x00000008050d7223 */ /* 0x010fe40000000004 */
[----:B------:R-:W3:Y:S02]  /*56f0*/  LDL.64 R4, [R15+0x30] ;  /* 0x000030000f047983 */ /* 0x000ee40000100a00 */
[----:B0-----:R-:W-:-:S03]  /*5700*/  FFMA R10, R10, R9, R13 ;  /* 0x000000090a0a7223 */ /* 0x001fc6000000000d */
[----:B------:R-:W0:Y:S01]  /*5710*/  LDC.64 R8, c[0x3][R14+0x20] ;  /* 0x00c008000e087b82 */ /* 0x000e220000000a00 */
[----:B------:R-:W-:Y:S02]  /*5720*/  FFMA R13, R11, R6, R10 ;  /* 0x000000060b0d7223 */ /* 0x000fe4000000000a */
[----:B------:R-:W4:Y:S02]  /*5730*/  LDL.64 R10, [R15+0x38] ;  /* 0x000038000f0a7983 */ /* 0x000f240000100a00 */
[----:B0-----:R-:W-:Y:S02]  /*5740*/  FFMA R8, R8, R7, R13 ;  /* 0x0000000708087223 */ /* 0x001fe4000000000d */
[----:B------:R-:W2:Y:S01]  /*5750*/  LDL.64 R6, [R15+0x40] ;  /* 0x000040000f067983 */ /* 0x000ea20000100a00 */
[----:B------:R-:W-:-:S05]  /*5760*/  VIADD R0, R0, 0x10 ;  /* 0x0000001000007836 */ /* 0x000fca0000000000 */
[----:B------:R-:W-:Y:S01]  /*5770*/  ISETP.NE.AND P0, PT, R0, R33, PT ;  /* 0x000000210000720c */ /* 0x000fe20003f05270 */
[----:B---3--:R-:W-:Y:S02]  /*5780*/  FFMA R13, R9, R4, R8 ;  /* 0x00000004090d7223 */ /* 0x008fe40000000008 */
[----:B------:R-:W0:Y:S02]  /*5790*/  LDC.64 R8, c[0x3][R14+0x28] ;  /* 0x00c00a000e087b82 */ /* 0x000e240000000a00 */
[----:B0-----:R-:W-:-:S06]  /*57a0*/  FFMA R8, R8, R5, R13 ;  /* 0x0000000508087223 */ /* 0x001fcc000000000d */
[----:B------:R-:W0:Y:S01]  /*57b0*/  LDC.64 R4, c[0x3][R14+0x30] ;  /* 0x00c00c000e047b82 */ /* 0x000e220000000a00 */
[----:B----4-:R-:W-:-:S07]  /*57c0*/  FFMA R13, R9, R10, R8 ;  /* 0x0000000a090d7223 */ /* 0x010fce0000000008 */
[----:B------:R-:W1:Y:S01]  /*57d0*/  LDC.64 R8, c[0x3][R14+0x38] ;  /* 0x00c00e000e087b82 */ /* 0x000e620000000a00 */
[----:B0-----:R-:W-:-:S04]  /*57e0*/  FFMA R4, R4, R11, R13 ;  /* 0x0000000b04047223 */ /* 0x001fc8000000000d */
[----:B--2---:R-:W-:-:S04]  /*57f0*/  FFMA R5, R5, R6, R4 ;  /* 0x0000000605057223 */ /* 0x004fc80000000004 */
[----:B-1----:R-:W-:-:S04]  /*5800*/  FFMA R8, R8, R7, R5 ;  /* 0x0000000708087223 */ /* 0x002fc80000000005 */
[----:B------:R-:W-:Y:S01]  /*5810*/  FFMA R41, R9, R12, R8 ;  /* 0x0000000c09297223 */ /* 0x000fe20000000008 */
[----:B------:R-:W-:Y:S06]  /*5820*/  @P0 BRA `(.L_x_76) ;  /* 0xfffffffc00680947 */ /* 0x000fec000383ffff */
[----:B------:R-:W-:-:S07]  /*5830*/  IMAD.MOV.U32 R12, RZ, RZ, R33 ;  /* 0x000000ffff0c7224 */ /* 0x000fce00078e0021 */
.L_x_75:
[----:B------:R-:W-:-:S13]  /*5840*/  ISETP.NE.AND P0, PT, R31, RZ, PT ;  /* 0x000000ff1f00720c */ /* 0x000fda0003f05270 */
[----:B------:R-:W-:Y:S05]  /*5850*/  @!P0 BRA `(.L_x_74) ;  /* 0x0000000000b48947 */ /* 0x000fea0003800000 */
[----:B------:R-:W-:Y:S02]  /*5860*/  IADD3 R0, PT, PT, R31, -0x1, RZ ;  /* 0xffffffff1f007810 */ /* 0x000fe40007ffe0ff */
[----:B------:R-:W-:Y:S02]  /*5870*/  ISETP.NE.AND P1, PT, R32, RZ, PT ;  /* 0x000000ff2000720c */ /* 0x000fe40003f25270 */
[----:B------:R-:W-:-:S13]  /*5880*/  ISETP.GE.U32.AND P0, PT, R0, 0x7, PT ;  /* 0x000000070000780c */ /* 0x000fda0003f06070 */
[----:B------:R-:W-:Y:S05]  /*5890*/  @!P0 BRA `(.L_x_77) ;  /* 0x0000000000508947 */ /* 0x000fea0003800000 */
[----:B------:R-:W-:-:S04]  /*58a0*/  IMAD.SHL.U32 R0, R12, 0x4, RZ ;  /* 0x000000040c007824 */ /* 0x000fc800078e00ff */
[----:B----4-:R-:W-:Y:S01]  /*58b0*/  IMAD.IADD R15, R1, 0x1, R0 ;  /* 0x00000001010f7824 */ /* 0x010fe200078e0200 */
[----:B-1----:R-:W0:Y:S04]  /*58c0*/  LDC.64 R4, c[0x3][R0] ;  /* 0x00c0000000047b82 */ /* 0x002e280000000a00 */
[----:B------:R-:W0:Y:S04]  /*58d0*/  LDL R6, [R15+0xc] ;  /* 0x00000c000f067983 */ /* 0x000e280000100800 */
[----:B------:R-:W2:Y:S04]  /*58e0*/  LDL.64 R10, [R15+0x10] ;  /* 0x000010000f0a7983 */ /* 0x000ea80000100a00 */
[----:B------:R-:W3:Y:S04]  /*58f0*/  LDL.64 R8, [R15+0x18] ;  /* 0x000018000f087983 */ /* 0x000ee80000100a00 */
[----:B------:R-:W4:Y:S01]  /*5900*/  LDL R14, [R15+0x28] ;  /* 0x000028000f0e7983 */ /* 0x000f220000100800 */
[----:B0-----:R-:W-:-:S03]  /*5910*/  FFMA R4, R4, R6, R41 ;  /* 0x0000000604047223 */ /* 0x001fc60000000029 */
[----:B------:R-:W4:Y:S01]  /*5920*/  LDL.64 R6, [R15+0x20] ;  /* 0x000020000f067983 */ /* 0x000f220000100a00 */
[----:B--2---:R-:W-:Y:S02]  /*5930*/  FFMA R13, R5, R10, R4 ;  /* 0x0000000a050d7223 */ /* 0x004fe40000000004 */
[----:B------:R-:W0:Y:S02]  /*5940*/  LDC.64 R4, c[0x3][R0+0x8] ;  /* 0x00c0020000047b82 */ /* 0x000e240000000a00 */
[----:B0-----:R-:W-:-:S06]  /*5950*/  FFMA R4, R4, R11, R13 ;  /* 0x0000000b04047223 */ /* 0x001fcc000000000d */
[----:B------:R-:W0:Y:S01]  /*5960*/  LDC.64 R10, c[0x3][R0+0x10] ;  /* 0x00c00400000a7b82 */ /* 0x000e220000000a00 */
[----:B---3--:R-:W-:-:S07]  /*5970*/  FFMA R13, R5, R8, R4 ;  /* 0x00000008050d7223 */ /* 0x008fce0000000004 */
[----:B------:R-:W1:Y:S01]  /*5980*/  LDC.64 R4, c[0x3][R0+0x18] ;  /* 0x00c0060000047b82 */ /* 0x000e620000000a00 */
[----:B------:R-:W-:Y:S01]  /*5990*/  IADD3 R12, PT, PT, R12, 0x8, RZ ;  /* 0x000000080c0c7810 */ /* 0x000fe20007ffe0ff */
[----:B0-----:R-:W-:-:S04]  /*59a0*/  FFMA R10, R10, R9, R13 ;  /* 0x000000090a0a7223 */ /* 0x001fc8000000000d */
[----:B----4-:R-:W-:-:S04]  /*59b0*/  FFMA R11, R11, R6, R10 ;  /* 0x000000060b0b7223 */ /* 0x010fc8000000000a */
[----:B-1----:R-:W-:-:S04]  /*59c0*/  FFMA R4, R4, R7, R11 ;  /* 0x0000000704047223 */ /* 0x002fc8000000000b */
[----:B------:R-:W-:-:S07]  /*59d0*/  FFMA R41, R5, R14, R4 ;  /* 0x0000000e05297223 */ /* 0x000fce0000000004 */
.L_x_77:
[----:B------:R-:W-:Y:S05]  /*59e0*/  @!P1 BRA `(.L_x_74) ;  /* 0x0000000000509947 */ /* 0x000fea0003800000 */
[----:B------:R-:W-:Y:S01]  /*59f0*/  VIADD R0, R32, 0xffffffff ;  /* 0xffffffff20007836 */ /* 0x000fe20000000000 */
[----:B------:R-:W-:-:S04]  /*5a00*/  LOP3.LUT P1, RZ, R36, 0x1, RZ, 0xc0, !PT ;  /* 0x0000000124ff7812 */ /* 0x000fc8000782c0ff */
[----:B------:R-:W-:-:S13]  /*5a10*/  ISETP.GE.U32.AND P0, PT, R0, 0x3, PT ;  /* 0x000000030000780c */ /* 0x000fda0003f06070 */
[C---:B----4-:R-:W-:Y:S02]  /*5a20*/  @P0 IMAD.SHL.U32 R10, R12.reuse, 0x4, RZ ;  /* 0x000000040c0a0824 */ /* 0x050fe400078e00ff */
[----:B------:R-:W-:Y:S02]  /*5a30*/  @P0 VIADD R12, R12, 0x4 ;  /* 0x000000040c0c0836 */ /* 0x000fe40000000000 */
[----:B-1----:R-:W0:Y:S01]  /*5a40*/  @P0 LDC.64 R6, c[0x3][R10] ;  /* 0x00c000000a060b82 */ /* 0x002e220000000a00 */
[----:B------:R-:W-:-:S05]  /*5a50*/  @P0 IADD3 R13, PT, PT, R1, R10, RZ ;  /* 0x0000000a010d0210 */ /* 0x000fca0007ffe0ff */
[----:B------:R-:W0:Y:S01]  /*5a60*/  @P0 LDL R14, [R13+0xc] ;  /* 0x00000c000d0e0983 */ /* 0x000e220000100800 */
[----:B------:R-:W-:Y:S01]  /*5a70*/  @P1 IMAD.SHL.U32 R0, R12, 0x4, RZ ;  /* 0x000000040c001824 */ /* 0x000fe200078e00ff */
[----:B------:R-:W1:Y:S02]  /*5a80*/  @P0 LDC.64 R8, c[0x3][R10+0x8] ;  /* 0x00c002000a080b82 */ /* 0x000e640000000a00 */
[----:B------:R-:W2:Y:S02]  /*5a90*/  @P0 LDL.64 R4, [R13+0x10] ;  /* 0x000010000d040983 */ /* 0x000ea40000100a00 */
[----:B------:R-:W-:Y:S02]  /*5aa0*/  @P1 IADD3 R11, PT, PT, R1, R0, RZ ;  /* 0x00000000010b1210 */ /* 0x000fe40007ffe0ff */
        /* <DEDUP_REMOVED lines=8> */
.L_x_74:
[----:B------:R-:W0:Y:S01]  /*5b30*/  LDCU.64 UR4, c[0x0][0x3a0] ;  /* 0x00007400ff0477ac */ /* 0x000e220008000a00 */
[----:B--2---:R-:W-:Y:S01]  /*5b40*/  IMAD.IADD R16, R22, 0x1, R3 ;  /* 0x0000000116107824 */ /* 0x004fe200078e0203 */
        /* <DEDUP_REMOVED lines=8> */
[----:B-1----:R-:W-:Y:S02]  /*5bd0*/  IADD3 R6, P0, PT, R18, 0x30, RZ ;  /* 0x0000003012067810 */ /* 0x002fe40007f1e0ff */
[----:B------:R0:W-:Y:S01]  /*5be0*/  STL [R1+0x38], R2 ;  /* 0x0000380201007387 */ /* 0x0001e20000100800 */
[----:B----4-:R-:W1:Y:S02]  /*5bf0*/  LDC.64 R8, c[0x4][R8] ;  /* 0x0100000008087b82 */ /* 0x010e640000000a00 */
[----:B------:R-:W-:Y:S02]  /*5c00*/  IMAD.X R7, RZ, RZ, R19, P0 ;  /* 0x000000ffff077224 */ /* 0x000fe400000e0613 */
[----:B--2---:R-:W-:Y:S01]  /*5c10*/  IMAD.U32 R4, RZ, RZ, UR4 ;  /* 0x00000004ff047e24 */ /* 0x004fe2000f8e00ff */
[----:B0-----:R-:W-:-:S07]  /*5c20*/  MOV R5, UR5 ;  /* 0x0000000500057c02 */ /* 0x001fce0008000f00 */
[----:B------:R-:W-:-:S07]  /*5c30*/  LEPC R20, `(.L_x_78) ;  /* 0x000000001014794e */ /* 0x000fce0000000000 */
[----:B-1---5:R-:W-:Y:S05]  /*5c40*/  CALL.ABS.NOINC R8 ;  /* 0x0000000008007343 */ /* 0x022fea0003c00000 */
.L_x_78:
[----:B------:R-:W0:Y:S01]  /*5c50*/  LDC R8, c[0x0][0x390] ;  /* 0x0000e400ff087b82 */ /* 0x000e220000000800 */
[----:B------:R-:W-:Y:S07]  /*5c60*/  WARPSYNC.ALL ;  /* 0x0000000000007948 */ /* 0x000fee0003800000 */
[----:B-1----:R-:W1:Y:S01]  /*5c70*/  LDC.64 R4, c[0x0][0x388] ;  /* 0x0000e200ff047b82 */ /* 0x002e620000000a00 */
[----:B0-----:R-:W-:Y:S01]  /*5c80*/  ISETP.LE.AND P0, PT, R8, UR38, PT ;  /* 0x0000002608007c0c */ /* 0x001fe2000bf03270 */
[----:B-1----:R-:W-:-:S05]  /*5c90*/  IMAD.WIDE R4, R16, 0x4, R4 ;  /* 0x0000000410047825 */ /* 0x002fca00078e0204 */
[----:B------:R0:W-:Y:S01]  /*5ca0*/  STG.E desc[UR36][R4.64], R41 ;  /* 0x0000002904007986 */ /* 0x0001e2000c101924 */
[----:B------:R-:W-:Y:S06]  /*5cb0*/  BAR.SYNC.DEFER_BLOCKING 0x0 ;  /* 0x0000000000007b1d */ /* 0x000fec0000010000 */
[----:B------:R-:W-:Y:S05]  /*5cc0*/  @P0 BRA `(.L_x_79) ;  /* 0x0000000400a40947 */ /* 0x000fea0003800000 */
[----:B------:R-:W1:Y:S01]  /*5cd0*/  S2UR UR5, SR_CgaCtaId ;  /* 0x00000000000579c3 */ /* 0x000e620000008800 */
[----:B------:R-:W-:Y:S01]  /*5ce0*/  UMOV UR4, 0x400 ;  /* 0x0000040000047882 */ /* 0x000fe20000000000 */
[----:B------:R-:W-:Y:S01]  /*5cf0*/  ISETP.NE.AND P6, PT, R39, RZ, PT ;  /* 0x000000ff2700720c */ /* 0x000fe20003fc5270 */
[----:B------:R-:W-:Y:S05]  /*5d00*/  BSSY.RECONVERGENT B0, `(.L_x_79) ;  /* 0x0000065000007945 */ /* 0x000fea0003800200 */
[----:B------:R-:W2:Y:S01]  /*5d10*/  LDC R0, c[0x0][0x3ac] ;  /* 0x0000eb00ff007b82 */ /* 0x000ea20000000800 */
[----:B-1----:R-:W-:Y:S01]  /*5d20*/  ULEA UR4, UR5, UR4, 0x18 ;  /* 0x0000000405047291 */ /* 0x002fe2000f8ec0ff */
[----:B--2---:R-:W-:-:S05]  /*5d30*/  IMAD R3, R0, UR38, R17 ;  /* 0x0000002600037c24 */ /* 0x004fca000f8e0211 */
[----:B------:R-:W-:-:S05]  /*5d40*/  LEA R3, R3, UR4, 0x2 ;  /* 0x0000000403037c11 */ /* 0x000fca000f8e10ff */
[----:B-----5:R1:W-:Y:S01]  /*5d50*/  STS [R3], R38 ;  /* 0x0000002603007388 */ /* 0x0203e20000000800 */
[----:B------:R-:W-:Y:S05]  /*5d60*/  @!P6 BRA `(.L_x_80) ;  /* 0x000000040078e947 */ /* 0x000fea0003800000 */
[----:B------:R-:W-:Y:S01]  /*5d70*/  ISETP.GE.U32.AND P0, PT, R34, 0xf, PT ;  /* 0x0000000f2200780c */ /* 0x000fe20003f06070 */
[----:B------:R-:W-:-:S12]  /*5d80*/  IMAD.MOV.U32 R0, RZ, RZ, 0x1 ;  /* 0x00000001ff007424 */ /* 0x000fd800078e00ff */
[----:B------:R-:W-:Y:S05]  /*5d90*/  @!P0 BRA `(.L_x_81) ;  /* 0x0000000000a08947 */ /* 0x000fea0003800000 */
[----:B------:R-:W-:-:S07]  /*5da0*/  HFMA2 R0, -RZ, RZ, 0, 5.9604644775390625e-08 ;  /* 0x00000001ff007431 */ /* 0x000fce00000001ff */
.L_x_82:
[----:B0-----:R-:W-:-:S05]  /*5db0*/  IMAD R4, R0, 0x4, R1 ;  /* 0x0000000400047824 */ /* 0x001fca00078e0201 */
[----:B-1----:R-:W2:Y:S01]  /*5dc0*/  LDL R5, [R4] ;  /* 0x0000000004057983 */ /* 0x002ea20000100800 */
[----:B------:R-:W-:-:S03]  /*5dd0*/  IMAD R6, R0, 0x4, R3 ;  /* 0x0000000400067824 */ /* 0x000fc600078e0203 */
[----:B------:R-:W3:Y:S04]  /*5de0*/  LDL R7, [R4+0x4] ;  /* 0x0000040004077983 */ /* 0x000ee80000100800 */
[----:B----4-:R-:W4:Y:S04]  /*5df0*/  LDL R9, [R4+0x8] ;  /* 0x0000080004097983 */ /* 0x010f280000100800 */
[----:B------:R-:W5:Y:S04]  /*5e00*/  LDL R11, [R4+0xc] ;  /* 0x00000c00040b7983 */ /* 0x000f680000100800 */
[----:B------:R-:W5:Y:S04]  /*5e10*/  LDL R13, [R4+0x10] ;  /* 0x00001000040d7983 */ /* 0x000f680000100800 */
        /* <DEDUP_REMOVED lines=16> */
[----:B------:R-:W-:-:S03]  /*5f20*/  IADD3 R12, PT, PT, R0, 0xf, RZ ;  /* 0x0000000f000c7810 */ /* 0x000fc60007ffe0ff */
[----:B------:R0:W-:Y:S04]  /*5f30*/  STS [R6+0x14], R15 ;  /* 0x0000140f06007388 */ /* 0x0001e80000000800 */
[----:B------:R1:W-:Y:S04]  /*5f40*/  STS [R6+0x18], R21 ;  /* 0x0000181506007388 */ /* 0x0003e80000000800 */
[----:B------:R1:W-:Y:S01]  /*5f50*/  STS [R6+0x1c], R41 ;  /* 0x00001c2906007388 */ /* 0x0003e20000000800 */
[----:B0-----:R-:W-:-:S03]  /*5f60*/  LOP3.LUT R15, R35, 0xfffffff0, RZ, 0xc0, !PT ;  /* 0xfffffff0230f7812 */ /* 0x001fc600078ec0ff */
[----:B------:R1:W-:Y:S04]  /*5f70*/  STS [R6+0x24], R43 ;  /* 0x0000242b06007388 */ /* 0x0003e80000000800 */
[----:B------:R1:W-:Y:S04]  /*5f80*/  STS [R6+0x28], R45 ;  /* 0x0000282d06007388 */ /* 0x0003e80000000800 */
[----:B------:R1:W-:Y:S01]  /*5f90*/  STS [R6+0x2c], R10 ;  /* 0x00002c0a06007388 */ /* 0x0003e20000000800 */
[----:B------:R-:W-:Y:S01]  /*5fa0*/  ISETP.NE.AND P0, PT, R12, R15, PT ;  /* 0x0000000f0c00720c */ /* 0x000fe20003f05270 */
[----:B------:R-:W-:-:S02]  /*5fb0*/  VIADD R0, R0, 0x10 ;  /* 0x0000001000007836 */ /* 0x000fc40000000000 */
[----:B------:R1:W-:Y:S04]  /*5fc0*/  STS [R6+0x20], R5 ;  /* 0x0000200506007388 */ /* 0x0003e80000000800 */
[----:B--2---:R1:W-:Y:S04]  /*5fd0*/  STS [R6+0x30], R7 ;  /* 0x0000300706007388 */ /* 0x0043e80000000800 */
[----:B---3--:R1:W-:Y:S04]  /*5fe0*/  STS [R6+0x34], R9 ;  /* 0x0000340906007388 */ /* 0x0083e80000000800 */
[----:B----4-:R1:W-:Y:S04]  /*5ff0*/  STS [R6+0x38], R11 ;  /* 0x0000380b06007388 */ /* 0x0103e80000000800 */
[----:B-----5:R1:W-:Y:S01]  /*6000*/  STS [R6+0x3c], R13 ;  /* 0x00003c0d06007388 */ /* 0x0203e20000000800 */
[----:B------:R-:W-:Y:S05]  /*6010*/  @P0 BRA `(.L_x_82) ;  /* 0xfffffffc00640947 */ /* 0x000fea000383ffff */
.L_x_81:
[----:B------:R-:W-:-:S13]  /*6020*/  LOP3.LUT P0, RZ, R35, 0xf, RZ, 0xc0, !PT ;  /* 0x0000000f23ff7812 */ /* 0x000fda000780c0ff */
[----:B------:R-:W-:Y:S05]  /*6030*/  @!P0 BRA `(.L_x_80) ;  /* 0x0000000000c48947 */ /* 0x000fea0003800000 */
[----:B------:R-:W-:Y:S02]  /*6040*/  ISETP.GE.U32.AND P0, PT, R29, 0x7, PT ;  /* 0x000000071d00780c */ /* 0x000fe40003f06070 */
[----:B------:R-:W-:-:S11]  /*6050*/  ISETP.NE.AND P1, PT, R27, RZ, PT ;  /* 0x000000ff1b00720c */ /* 0x000fd60003f25270 */
[----:B------:R-:W-:Y:S05]  /*6060*/  @!P0 BRA `(.L_x_83) ;  /* 0x00000000004c8947 */ /* 0x000fea0003800000 */
[----:B0-----:R-:W-:-:S05]  /*6070*/  IMAD R4, R0, 0x4, R1 ;  /* 0x0000000400047824 */ /* 0x001fca00078e0201 */
[----:B-1----:R-:W2:Y:S04]  /*6080*/  LDL R5, [R4] ;  /* 0x0000000004057983 */ /* 0x002ea80000100800 */
[----:B------:R-:W3:Y:S04]  /*6090*/  LDL R7, [R4+0x4] ;  /* 0x0000040004077983 */ /* 0x000ee80000100800 */
[----:B----4-:R-:W4:Y:S04]  /*60a0*/  LDL R9, [R4+0x8] ;  /* 0x0000080004097983 */ /* 0x010f280000100800 */
[----:B------:R-:W5:Y:S04]  /*60b0*/  LDL R11, [R4+0xc] ;  /* 0x00000c00040b7983 */ /* 0x000f680000100800 */
[----:B------:R-:W5:Y:S04]  /*60c0*/  LDL R13, [R4+0x10] ;  /* 0x00001000040d7983 */ /* 0x000f680000100800 */
[----:B------:R-:W5:Y:S04]  /*60d0*/  LDL R15, [R4+0x14] ;  /* 0x00001400040f7983 */ /* 0x000f680000100800 */
[----:B------:R-:W5:Y:S04]  /*60e0*/  LDL R21, [R4+0x18] ;  /* 0x0000180004157983 */ /* 0x000f680000100800 */
[----:B------:R-:W5:Y:S01]  /*60f0*/  LDL R41, [R4+0x1c] ;  /* 0x00001c0004297983 */ /* 0x000f620000100800 */
[C---:B------:R-:W-:Y:S01]  /*6100*/  LEA R6, R0.reuse, R3, 0x2 ;  /* 0x0000000300067211 */ /* 0x040fe200078e10ff */
[----:B------:R-:W-:-:S04]  /*6110*/  VIADD R0, R0, 0x8 ;  /* 0x0000000800007836 */ /* 0x000fc80000000000 */
        /* <DEDUP_REMOVED lines=8> */
.L_x_83:
[----:B------:R-:W-:Y:S05]  /*61a0*/  @!P1 BRA `(.L_x_80) ;  /* 0x0000000000689947 */ /* 0x000fea0003800000 */
[----:B------:R-:W-:Y:S02]  /*61b0*/  ISETP.GE.U32.AND P0, PT, R30, 0x3, PT ;  /* 0x000000031e00780c */ /* 0x000fe40003f06070 */
[----:B------:R-:W-:-:S11]  /*61c0*/  ISETP.NE.AND P1, PT, R28, RZ, PT ;  /* 0x000000ff1c00720c */ /* 0x000fd60003f25270 */
[----:B------:R-:W-:Y:S05]  /*61d0*/  @!P0 BRA `(.L_x_84) ;  /* 0x00000000002c8947 */ /* 0x000fea0003800000 */
[----:B0-----:R-:W-:-:S05]  /*61e0*/  IMAD R4, R0, 0x4, R1 ;  /* 0x0000000400047824 */ /* 0x001fca00078e0201 */
[----:B-12---:R-:W2:Y:S04]  /*61f0*/  LDL R5, [R4] ;  /* 0x0000000004057983 */ /* 0x006ea80000100800 */
[----:B------:R-:W3:Y:S04]  /*6200*/  LDL R7, [R4+0x4] ;  /* 0x0000040004077983 */ /* 0x000ee80000100800 */
[----:B----4-:R-:W4:Y:S04]  /*6210*/  LDL R9, [R4+0x8] ;  /* 0x0000080004097983 */ /* 0x010f280000100800 */
[----:B------:R-:W5:Y:S01]  /*6220*/  LDL R11, [R4+0xc] ;  /* 0x00000c00040b7983 */ /* 0x000f620000100800 */
[C---:B------:R-:W-:Y:S01]  /*6230*/  LEA R6, R0.reuse, R3, 0x2 ;  /* 0x0000000300067211 */ /* 0x040fe200078e10ff */
[----:B------:R-:W-:-:S04]  /*6240*/  VIADD R0, R0, 0x4 ;  /* 0x0000000400007836 */ /* 0x000fc80000000000 */
[----:B--2---:R0:W-:Y:S04]  /*6250*/  STS [R6], R5 ;  /* 0x0000000506007388 */ /* 0x0041e80000000800 */
[----:B---3--:R0:W-:Y:S04]  /*6260*/  STS [R6+0x4], R7 ;  /* 0x0000040706007388 */ /* 0x0081e80000000800 */
[----:B----4-:R0:W-:Y:S04]  /*6270*/  STS [R6+0x8], R9 ;  /* 0x0000080906007388 */ /* 0x0101e80000000800 */
[----:B-----5:R0:W-:Y:S02]  /*6280*/  STS [R6+0xc], R11 ;  /* 0x00000c0b06007388 */ /* 0x0201e40000000800 */
.L_x_84:
[----:B------:R-:W-:Y:S05]  /*6290*/  @!P1 BRA `(.L_x_80) ;  /* 0x00000000002c9947 */ /* 0x000fea0003800000 */
[----:B0-----:R-:W-:-:S05]  /*62a0*/  IMAD R4, R0, 0x4, R1 ;  /* 0x0000000400047824 */ /* 0x001fca00078e0201 */
[----:B-12---:R-:W2:Y:S01]  /*62b0*/  LDL R5, [R4] ;  /* 0x0000000004057983 */ /* 0x006ea20000100800 */
[----:B------:R-:W-:Y:S02]  /*62c0*/  LEA R6, R0, R3, 0x2 ;  /* 0x0000000300067211 */ /* 0x000fe400078e10ff */
[----:B------:R-:W-:-:S03]  /*62d0*/  ISETP.NE.AND P0, PT, R28, 0x1, PT ;  /* 0x000000011c00780c */ /* 0x000fc60003f05270 */
[----:B--2---:R3:W-:Y:S10]  /*62e0*/  STS [R6], R5 ;  /* 0x0000000506007388 */ /* 0x0047f40000000800 */
[----:B------:R-:W-:Y:S05]  /*62f0*/  @!P0 BRA `(.L_x_80) ;  /* 0x0000000000148947 */ /* 0x000fea0003800000 */
[----:B------:R-:W-:Y:S01]  /*6300*/  ISETP.NE.AND P0, PT, R28, 0x2, PT ;  /* 0x000000021c00780c */ /* 0x000fe20003f05270 */
[----:B------:R-:W2:-:S12]  /*6310*/  LDL R0, [R4+0x4] ;  /* 0x0000040004007983 */ /* 0x000e980000100800 */
[----:B------:R-:W5:Y:S04]  /*6320*/  @P0 LDL R3, [R4+0x8] ;  /* 0x0000080004030983 */ /* 0x000f680000100800 */
[----:B--2---:R0:W-:Y:S04]  /*6330*/  STS [R6+0x4], R0 ;  /* 0x0000040006007388 */ /* 0x0041e80000000800 */
[----:B-----5:R0:W-:Y:S02]  /*6340*/  @P0 STS [R6+0x8], R3 ;  /* 0x0000080306000388 */ /* 0x0201e40000000800 */
.L_x_80:
[----:B------:R-:W-:Y:S05]  /*6350*/  BSYNC.RECONVERGENT B0 ;  /* 0x0000000000007941 */ /* 0x000fea0003800200 */
.L_x_79:
[----:B------:R-:W-:Y:S01]  /*6360*/  BAR.SYNC.DEFER_BLOCKING 0x0 ;  /* 0x0000000000007b1d */ /* 0x000fe20000010000 */
[----:B------:R-:W-:Y:S01]  /*6370*/  ISETP.NE.AND P0, PT, R8, UR38, PT ;  /* 0x0000002608007c0c */ /* 0x000fe2000bf05270 */
[----:B------:R-:W-:-:S12]  /*6380*/  UIADD3 UR38, UPT, UPT, UR38, 0x1, URZ ;  /* 0x0000000126267890 */ /* 0x000fd8000fffe0ff */
[----:B------:R-:W-:Y:S05]  /*6390*/  @P0 BRA `(.L_x_85) ;  /* 0xffffffe4004c0947 */ /* 0x000fea000383ffff */
[----:B------:R-:W-:Y:S05]  /*63a0*/  EXIT ;  /* 0x000000000000794d */ /* 0x000fea0003800000 */
.L_x_60:
[----:B------:R-:W-:Y:S05]  /*63b0*/  @P0 EXIT ;  /* 0x000000000000094d */ /* 0x000fea0003800000 */
[----:B------:R-:W-:-:S04]  /*63c0*/  IADD3 R0, PT, PT, R3, 0x1, -R26 ;  /* 0x0000000103007810 */ /* 0x000fc80007ffe81a */
[----:B------:R-:W-:-:S13]  /*63d0*/  ISETP.GE.AND P0, PT, R17, R0, PT ;  /* 0x000000001100720c */ /* 0x000fda0003f06270 */
[----:B------:R-:W-:Y:S05]  /*63e0*/  @P0 EXIT ;  /* 0x000000000000094d */ /* 0x000fea0003800000 */
[----:B------:R-:W5:Y:S02]  /*63f0*/  LDC R0, c[0x0][0x390] ;  /* 0x0000e400ff007b82 */ /* 0x000f640000000800 */
[----:B-----5:R-:W-:-:S13]  /*6400*/  ISETP.GE.AND P0, PT, R0, 0x1, PT ;  /* 0x000000010000780c */ /* 0x020fda0003f06270 */
[----:B------:R-:W-:Y:S05]  /*6410*/  @!P0 EXIT ;  /* 0x000000000000894d */ /* 0x000fea0003800000 */
[C---:B------:R-:W-:Y:S01]  /*6420*/  VIADD R27, R26.reuse, 0xf ;  /* 0x0000000f1a1b7836 */ /* 0x040fe20000000000 */
[C---:B-1----:R-:W-:Y:S01]  /*6430*/  IADD3 R28, PT, PT, R26.reuse, 0x7, RZ ;  /* 0x000000071a1c7810 */ /* 0x042fe20007ffe0ff */
[----:B------:R-:W-:Y:S01]  /*6440*/  IMAD.IADD R0, R3, 0x1, -R26 ;  /* 0x0000000103007824 */ /* 0x000fe200078e0a1a */
[C---:B------:R-:W-:Y:S01]  /*6450*/  ISETP.GT.AND P0, PT, R26.reuse, 0x1, PT ;  /* 0x000000011a00780c */ /* 0x040fe20003f04270 */
[C---:B------:R-:W-:Y:S01]  /*6460*/  IMAD R36, R26.reuse, R26, RZ ;  /* 0x0000001a1a247224 */ /* 0x040fe200078e02ff */
[----:B------:R-:W-:Y:S01]  /*6470*/  LOP3.LUT R29, R27, 0xf, RZ, 0xc0, !PT ;  /* 0x0000000f1b1d7812 */ /* 0x000fe200078ec0ff */
[----:B------:R-:W-:Y:S01]  /*6480*/  VIADD R34, R26, 0xffffffff ;  /* 0xffffffff1a227836 */ /* 0x000fe20000000000 */
        /* <DEDUP_REMOVED lines=9> */
[----:B------:R-:W-:Y:S02]  /*6520*/  IADD3 R26, PT, PT, R1, 0xc, RZ ;  /* 0x0000000c011a7810 */ /* 0x000fe40007ffe0ff */
[----:B------:R-:W-:Y:S02]  /*6530*/  LOP3.LUT R27, R27, 0x7, RZ, 0xc0, !PT ;  /* 0x000000071b1b7812 */ /* 0x000fe400078ec0ff */
[----:B------:R-:W-:Y:S02]  /*6540*/  LOP3.LUT R28, R28, 0x3, RZ, 0xc0, !PT ;  /* 0x000000031c1c7812 */ /* 0x000fe400078ec0ff */
[C---:B------:R-:W-:Y:S02]  /*6550*/  LOP3.LUT R31, R35.reuse, 0xd, RZ, 0xc0, !PT ;  /* 0x0000000d231f7812 */ /* 0x040fe400078ec0ff */
[C---:B------:R-:W-:Y:S02]  /*6560*/  LOP3.LUT R32, R35.reuse, 0x5, RZ, 0xc0, !PT ;  /* 0x0000000523207812 */ /* 0x040fe400078ec0ff */
[----:B------:R-:W-:-:S07]  /*6570*/  LOP3.LUT R33, R35, 0xfffffff0, RZ, 0xc0, !PT ;  /* 0xfffffff023217812 */ /* 0x000fce00078ec0ff */
.L_x_110:
        /* <DEDUP_REMOVED lines=12> */
.L_x_89:
[----:B------:R-:W-:-:S05]  /*6640*/  IMAD.WIDE.U32 R4, R0, 0x4, R6 ;  /* 0x0000000400047825 */ /* 0x000fca00078e0006 */
        /* <DEDUP_REMOVED lines=38> */
.L_x_88:
[----:B------:R-:W-:-:S13]  /*68b0*/  LOP3.LUT P0, RZ, R34, 0xf, RZ, 0xc0, !PT ;  /* 0x0000000f22ff7812 */ /* 0x000fda000780c0ff */
[----:B------:R-:W-:Y:S05]  /*68c0*/  @!P0 BRA `(.L_x_87) ;  /* 0x0000000000c48947 */ /* 0x000fea0003800000 */
[----:B------:R-:W-:Y:S02]  /*68d0*/  ISETP.GE.U32.AND P0, PT, R29, 0x7, PT ;  /* 0x000000071d00780c */ /* 0x000fe40003f06070 */
[----:B------:R-:W-:-:S11]  /*68e0*/  ISETP.NE.AND P1, PT, R27, RZ, PT ;  /* 0x000000ff1b00720c */ /* 0x000fd60003f25270 */
[----:B------:R-:W-:Y:S05]  /*68f0*/  @!P0 BRA `(.L_x_90) ;  /* 0x00000000004c8947 */ /* 0x000fea0003800000 */
[----:B------:R-:W-:-:S05]  /*6900*/  IMAD.WIDE R4, R0, 0x4, R6 ;  /* 0x0000000400047825 */ /* 0x000fca00078e0206 */
[----:B-1----:R-:W3:Y:S04]  /*6910*/  LDG.E R3, desc[UR36][R4.64] ;  /* 0x0000002404037981 */ /* 0x002ee8000c1e1900 */
[----:B------:R-:W4:Y:S04]  /*6920*/  LDG.E R9, desc[UR36][R4.64+0x4] ;  /* 0x0000042404097981 */ /* 0x000f28000c1e1900 */
[----:B------:R-:W4:Y:S04]  /*6930*/  LDG.E R11, desc[UR36][R4.64+0x8] ;  /* 0x00000824040b7981 */ /* 0x000f28000c1e1900 */
[----:B--2---:R-:W2:Y:S04]  /*6940*/  LDG.E R13, desc[UR36][R4.64+0xc] ;  /* 0x00000c24040d7981 */ /* 0x004ea8000c1e1900 */
[----:B------:R-:W2:Y:S04]  /*6950*/  LDG.E R15, desc[UR36][R4.64+0x10] ;  /* 0x00001024040f7981 */ /* 0x000ea8000c1e1900 */
[----:B------:R-:W2:Y:S04]  /*6960*/  LDG.E R21, desc[UR36][R4.64+0x14] ;  /* 0x0000142404157981 */ /* 0x000ea8000c1e1900 */
[----:B------:R-:W2:Y:S04]  /*6970*/  LDG.E R39, desc[UR36][R4.64+0x18] ;  /* 0x0000182404277981 */ /* 0x000ea8000c1e1900 */
[----:B------:R-:W2:Y:S01]  /*6980*/  LDG.E R41, desc[UR36][R4.64+0x1c] ;  /* 0x00001c2404297981 */ /* 0x000ea2000c1e1900 */
[C---:B------:R-:W-:Y:S01]  /*6990*/  IMAD R8, R0.reuse, 0x4, R1 ;  /* 0x0000000400087824 */ /* 0x040fe200078e0201 */
[----:B------:R-:W-:-:S04]  /*69a0*/  IADD3 R0, PT, PT, R0, 0x8, RZ ;  /* 0x0000000800007810 */ /* 0x000fc80007ffe0ff */
        /* <DEDUP_REMOVED lines=8> */
.L_x_90:
        /* <DEDUP_REMOVED lines=15> */
.L_x_91:
        /* <DEDUP_REMOVED lines=12> */
.L_x_87:
[----:B------:R-:W-:Y:S05]  /*6be0*/  BSYNC.RECONVERGENT B0 ;  /* 0x0000000000007941 */ /* 0x000fea0003800200 */
.L_x_86:
[----:B------:R-:W0:Y:S02]  /*6bf0*/  LDCU UR4, c[0x0][0x3b0] ;  /* 0x00007600ff0477ac */ /* 0x000e240008000800 */
[----:B0---4-:R-:W-:-:S05]  /*6c00*/  IMAD.U32 R0, RZ, RZ, UR4 ;  /* 0x00000004ff007e24 */ /* 0x011fca000f8e00ff */
[C---:B------:R-:W-:Y:S02]  /*6c10*/  ISETP.GE.AND P0, PT, R0.reuse, 0x1, PT ;  /* 0x000000010000780c */ /* 0x040fe40003f06270 */
[----:B-1-3--:R-:W-:-:S11]  /*6c20*/  IADD3 R3, PT, PT, -R0, UR38, RZ ;  /* 0x0000002600037c10 */ /* 0x00afd6000fffe1ff */
[----:B------:R-:W-:Y:S05]  /*6c30*/  @!P0 BRA `(.L_x_92) ;  /* 0x0000000400648947 */ /* 0x000fea0003800000 */
[----:B------:R-:W-:-:S07]  /*6c40*/  IMAD.MOV.U32 R4, RZ, RZ, R3 ;  /* 0x000000ffff047224 */ /* 0x000fce00078e0003 */
.L_x_98:
[----:B0-----:R-:W0:Y:S01]  /*6c50*/  LDC R0, c[0x0][0x3b0] ;  /* 0x0000ec00ff007b82 */ /* 0x001e220000000800 */
[----:B-1----:R-:W1:Y:S01]  /*6c60*/  LDCU UR4, c[0x0][0x3ac] ;  /* 0x00007580ff0477ac */ /* 0x002e620008000800 */
[----:B------:R-:W-:Y:S01]  /*6c70*/  ISETP.GE.U32.AND P1, PT, R34, 0x7, PT ;  /* 0x000000072200780c */ /* 0x000fe20003f26070 */
[----:B------:R-:W-:Y:S02]  /*6c80*/  IMAD.MOV.U32 R6, RZ, RZ, RZ ;  /* 0x000000ffff067224 */ /* 0x000fe400078e00ff */
[C---:B-1----:R-:W-:Y:S01]  /*6c90*/  IMAD R5, R4.reuse, UR4, R17 ;  /* 0x0000000404057c24 */ /* 0x042fe2000f8e0211 */
[C---:B0-----:R-:W-:Y:S02]  /*6ca0*/  IADD3 R7, PT, PT, R4.reuse, -UR38, R0 ;  /* 0x8000002604077c10 */ /* 0x041fe4000fffe000 */
[----:B------:R-:W-:-:S04]  /*6cb0*/  IADD3 R4, PT, PT, R4, 0x1, RZ ;  /* 0x0000000104047810 */ /* 0x000fc80007ffe0ff */
[----:B------:R-:W-:-:S03]  /*6cc0*/  ISETP.GE.AND P0, PT, R4, UR38, PT ;  /* 0x0000002604007c0c */ /* 0x000fc6000bf06270 */
[----:B----4-:R-:W-:Y:S10]  /*6cd0*/  @!P1 BRA `(.L_x_93) ;  /* 0x0000000000749947 */ /* 0x010ff40003800000 */
[----:B------:R-:W0:Y:S01]  /*6ce0*/  S2UR UR5, SR_CgaCtaId ;  /* 0x00000000000579c3 */ /* 0x000e220000008800 */
[----:B------:R-:W-:Y:S01]  /*6cf0*/  IMAD.MOV.U32 R6, RZ, RZ, RZ ;  /* 0x000000ffff067224 */ /* 0x000fe200078e00ff */
[----:B------:R-:W-:Y:S01]  /*6d00*/  LOP3.LUT R45, R0, 0x7ffffff8, RZ, 0xc0, !PT ;  /* 0x7ffffff8002d7812 */ /* 0x000fe200078ec0ff */
[----:B------:R-:W-:Y:S02]  /*6d10*/  UMOV UR4, 0x400 ;  /* 0x0000040000047882 */ /* 0x000fe40000000000 */
[----:B0-----:R-:W-:-:S12]  /*6d20*/  ULEA UR4, UR5, UR4, 0x18 ;  /* 0x0000000405047291 */ /* 0x001fd8000f8ec0ff */
.L_x_94:
[----:B------:R-:W-:Y:S01]  /*6d30*/  IADD3 R8, PT, PT, R5, R6, RZ ;  /* 0x0000000605087210 */ /* 0x000fe20007ffe0ff */
[----:B0-----:R-:W-:Y:S02]  /*6d40*/  IMAD R11, R7, R0, R6 ;  /* 0x00000000070b7224 */ /* 0x001fe400078e0206 */
[----:B------:R-:W-:Y:S01]  /*6d50*/  VIADD R6, R6, 0x8 ;  /* 0x0000000806067836 */ /* 0x000fe20000000000 */
[----:B------:R-:W-:Y:S01]  /*6d60*/  LEA R8, R8, UR4, 0x2 ;  /* 0x0000000408087c11 */ /* 0x000fe2000f8e10ff */
[----:B------:R-:W-:-:S03]  /*6d70*/  IMAD R10, R11, 0x4, R26 ;  /* 0x000000040b0a7824 */ /* 0x000fc600078e021a */
        /* <DEDUP_REMOVED lines=18> */
[----:B------:R-:W-:-:S07]  /*6ea0*/  MOV R6, R45 ;  /* 0x0000002d00067202 */ /* 0x000fce0000000f00 */
.L_x_93:
[----:B------:R-:W-:-:S13]  /*6eb0*/  ISETP.NE.AND P1, PT, R25, RZ, PT ;  /* 0x000000ff1900720c */ /* 0x000fda0003f25270 */
[----:B------:R-:W-:Y:S05]  /*6ec0*/  @!P1 BRA `(.L_x_95) ;  /* 0x0000000000bc9947 */ /* 0x000fea0003800000 */
[----:B------:R-:W-:-:S05]  /*6ed0*/  VIADD R8, R25, 0xffffffff ;  /* 0xffffffff19087836 */ /* 0x000fca0000000000 */
[----:B------:R-:W-:-:S13]  /*6ee0*/  ISETP.GE.U32.AND P1, PT, R8, 0x3, PT ;  /* 0x000000030800780c */ /* 0x000fda0003f26070 */
[----:B------:R-:W-:Y:S05]  /*6ef0*/  @!P1 BRA `(.L_x_96) ;  /* 0x0000000000409947 */ /* 0x000fea0003800000 */
[----:B------:R-:W1:Y:S01]  /*6f00*/  S2UR UR5, SR_CgaCtaId ;  /* 0x00000000000579c3 */ /* 0x000e620000008800 */
[----:B------:R-:W-:Y:S01]  /*6f10*/  UMOV UR4, 0x400 ;  /* 0x0000040000047882 */ /* 0x000fe20000000000 */
[--C-:B------:R-:W-:Y:S02]  /*6f20*/  IMAD.IADD R8, R5, 0x1, R6.reuse ;  /* 0x0000000105087824 */ /* 0x100fe400078e0206 */
[----:B0-----:R-:W-:Y:S02]  /*6f30*/  IMAD R11, R7, R0, R6 ;  /* 0x00000000070b7224 */ /* 0x001fe400078e0206 */
[----:B------:R-:W-:-:S03]  /*6f40*/  VIADD R6, R6, 0x4 ;  /* 0x0000000406067836 */ /* 0x000fc60000000000 */
[----:B------:R-:W-:Y:S01]  /*6f50*/  LEA R10, R11, R26, 0x2 ;  /* 0x0000001a0b0a7211 */ /* 0x000fe200078e10ff */
        /* <DEDUP_REMOVED lines=10> */
.L_x_96:
        /* <DEDUP_REMOVED lines=9> */
[----:B------:R-:W-:Y:S02]  /*7090*/  IMAD R11, R7, R0, R6 ;  /* 0x00000000070b7224 */ /* 0x000fe400078e0206 */
[----:B------:R-:W-:-:S03]  /*70a0*/  VIADD R6, R6, 0x2 ;  /* 0x0000000206067836 */ /* 0x000fc60000000000 */
[----:B------:R-:W-:Y:S01]  /*70b0*/  LEA R10, R11, R26, 0x2 ;  /* 0x0000001a0b0a7211 */ /* 0x000fe200078e10ff */
[----:B0-----:R-:W-:-:S06]  /*70c0*/  ULEA UR4, UR5, UR4, 0x18 ;  /* 0x0000000405047291 */ /* 0x001fcc000f8ec0ff */
[----:B------:R-:W-:-:S05]  /*70d0*/  LEA R8, R8, UR4, 0x2 ;  /* 0x0000000408087c11 */ /* 0x000fca000f8e10ff */
[----:B------:R-:W0:Y:S04]  /*70e0*/  LDS R9, [R8] ;  /* 0x0000000008097984 */ /* 0x000e280000000800 */
[----:B--2---:R-:W1:Y:S04]  /*70f0*/  LDS R13, [R8+0x4] ;  /* 0x00000400080d7984 */ /* 0x004e680000000800 */
[----:B0-----:R0:W-:Y:S04]  /*7100*/  STL [R10], R9 ;  /* 0x000000090a007387 */ /* 0x0011e80000100800 */
[----:B-1----:R0:W-:Y:S02]  /*7110*/  STL [R10+0x4], R13 ;  /* 0x0000040d0a007387 */ /* 0x0021e40000100800 */
.L_x_97:
[----:B------:R-:W-:Y:S05]  /*7120*/  @P2 BRA `(.L_x_95) ;  /* 0x0000000000242947 */ /* 0x000fea0003800000 */
[----:B------:R-:W1:Y:S01]  /*7130*/  S2UR UR5, SR_CgaCtaId ;  /* 0x00000000000579c3 */ /* 0x000e620000008800 */
[----:B------:R-:W-:Y:S01]  /*7140*/  UMOV UR4, 0x400 ;  /* 0x0000040000047882 */ /* 0x000fe20000000000 */
[--C-:B------:R-:W-:Y:S02]  /*7150*/  IMAD.IADD R5, R5, 0x1, R6.reuse ;  /* 0x0000000105057824 */ /* 0x100fe400078e0206 */
[----:B------:R-:W-:-:S05]  /*7160*/  IMAD R7, R7, R0, R6 ;  /* 0x0000000007077224 */ /* 0x000fca00078e0206 */
[----:B------:R-:W-:Y:S01]  /*7170*/  LEA R6, R7, R26, 0x2 ;  /* 0x0000001a07067211 */ /* 0x000fe200078e10ff */
[----:B-1----:R-:W-:-:S06]  /*7180*/  ULEA UR4, UR5, UR4, 0x18 ;  /* 0x0000000405047291 */ /* 0x002fcc000f8ec0ff */
[----:B------:R-:W-:-:S06]  /*7190*/  LEA R5, R5, UR4, 0x2 ;  /* 0x0000000405057c11 */ /* 0x000fcc000f8e10ff */
[----:B------:R-:W1:Y:S04]  /*71a0*/  LDS R5, [R5] ;  /* 0x0000000005057984 */ /* 0x000e680000000800 */
[----:B-1----:R1:W-:Y:S02]  /*71b0*/  STL [R6], R5 ;  /* 0x0000000506007387 */ /* 0x0023e40000100800 */
.L_x_95:
[----:B------:R-:W-:Y:S05]  /*71c0*/  @!P0 BRA `(.L_x_98) ;  /* 0xfffffff800a08947 */ /* 0x000fea000383ffff */
.L_x_92:
[----:B------:R-:W-:Y:S01]  /*71d0*/  ISETP.NE.AND P0, PT, R0, RZ, PT ;  /* 0x000000ff0000720c */ /* 0x000fe20003f05270 */
[----:B0-----:R-:W-:-:S12]  /*71e0*/  IMAD.MOV.U32 R39, RZ, RZ, RZ ;  /* 0x000000ffff277224 */ /* 0x001fd800078e00ff */
[----:B------:R-:W-:Y:S05]  /*71f0*/  @!P0 BRA `(.L_x_99) ;  /* 0x0000000400708947 */ /* 0x000fea0003800000 */
[----:B------:R-:W-:Y:S01]  /*7200*/  ISETP.GE.U32.AND P0, PT, R36, 0x10, PT ;  /* 0x000000102400780c */ /* 0x000fe20003f06070 */
[----:B--2---:R-:W-:Y:S02]  /*7210*/  HFMA2 R14, -RZ, RZ, 0, 0 ;  /* 0x00000000ff0e7431 */ /* 0x004fe400000001ff */
[----:B------:R-:W-:-:S10]  /*7220*/  IMAD.MOV.U32 R39, RZ, RZ, RZ ;  /* 0x000000ffff277224 */ /* 0x000fd400078e00ff */
[----:B------:R-:W-:Y:S05]  /*7230*/  @!P0 BRA `(.L_x_100) ;  /* 0x0000000000a48947 */ /* 0x000fea0003800000 */
[----:B------:R-:W-:Y:S02]  /*7240*/  IMAD.MOV.U32 R39, RZ, RZ, RZ ;  /* 0x000000ffff277224 */ /* 0x000fe400078e00ff */
[----:B------:R-:W-:-:S07]  /*7250*/  IMAD.MOV.U32 R0, RZ, RZ, RZ ;  /* 0x000000ffff007224 */ /* 0x000fce00078e00ff */
.L_x_101:
[----:B------:R-:W-:-:S04]  /*7260*/  SHF.L.U32 R14, R0, 0x2, RZ ;  /* 0x00000002000e7819 */ /* 0x000fc800000006ff */
[----:B----4-:R-:W0:Y:S01]  /*7270*/  LDC.64 R12, c[0x3][R14] ;  /* 0x00c000000e0c7b82 */ /* 0x010e220000000a00 */
[----:B------:R-:W-:-:S05]  /*7280*/  IMAD.IADD R15, R1, 0x1, R14 ;  /* 0x00000001010f7824 */ /* 0x000fca00078e020e */
[----:B-1----:R-:W0:Y:S04]  /*7290*/  LDL R6, [R15+0xc] ;  /* 0x00000c000f067983 */ /* 0x002e280000100800 */
        /* <DEDUP_REMOVED lines=35> */
.L_x_100:
[----:B------:R-:W-:-:S13]  /*74d0*/  ISETP.NE.AND P0, PT, R31, RZ, PT ;  /* 0x000000ff1f00720c */ /* 0x000fda0003f05270 */
[----:B------:R-:W-:Y:S05]  /*74e0*/  @!P0 BRA `(.L_x_99) ;  /* 0x0000000000b48947 */ /* 0x000fea0003800000 */
[----:B------:R-:W-:Y:S01]  /*74f0*/  VIADD R0, R31, 0xffffffff ;  /* 0xffffffff1f007836 */ /* 0x000fe20000000000 */
[----:B------:R-:W-:-:S04]  /*7500*/  ISETP.NE.AND P1, PT, R32, RZ, PT ;  /* 0x000000ff2000720c */ /* 0x000fc80003f25270 */
[----:B------:R-:W-:-:S13]  /*7510*/  ISETP.GE.U32.AND P0, PT, R0, 0x7, PT ;  /* 0x000000070000780c */ /* 0x000fda0003f06070 */
[----:B------:R-:W-:Y:S05]  /*7520*/  @!P0 BRA `(.L_x_102) ;  /* 0x0000000000508947 */ /* 0x000fea0003800000 */
[----:B------:R-:W-:-:S04]  /*7530*/  IMAD.SHL.U32 R0, R14, 0x4, RZ ;  /* 0x000000040e007824 */ /* 0x000fc800078e00ff */
[----:B----4-:R-:W0:Y:S01]  /*7540*/  LDC.64 R8, c[0x3][R0] ;  /* 0x00c0000000087b82 */ /* 0x010e220000000a00 */
[----:B------:R-:W-:-:S05]  /*7550*/  IADD3 R15, PT, PT, R1, R0, RZ ;  /* 0x00000000010f7210 */ /* 0x000fca0007ffe0ff */
[----:B-1----:R-:W0:Y:S04]  /*7560*/  LDL R6, [R15+0xc] ;  /* 0x00000c000f067983 */ /* 0x002e280000100800 */
        /* <DEDUP_REMOVED lines=16> */
.L_x_102:
[----:B------:R-:W-:Y:S05]  /*7670*/  @!P1 BRA `(.L_x_99) ;  /* 0x0000000000509947 */ /* 0x000fea0003800000 */
[----:B------:R-:W-:Y:S01]  /*7680*/  VIADD R0, R32, 0xffffffff ;  /* 0xffffffff20007836 */ /* 0x000fe20000000000 */
[----:B------:R-:W-:-:S04]  /*7690*/  LOP3.LUT P1, RZ, R35, 0x1, RZ, 0xc0, !PT ;  /* 0x0000000123ff7812 */ /* 0x000fc8000782c0ff */
[----:B------:R-:W-:-:S13]  /*76a0*/  ISETP.GE.U32.AND P0, PT, R0, 0x3, PT ;  /* 0x000000030000780c */ /* 0x000fda0003f06070 */
[C---:B----4-:R-:W-:Y:S01]  /*76b0*/  @P0 SHF.L.U32 R10, R14.reuse, 0x2, RZ ;  /* 0x000000020e0a0819 */ /* 0x050fe200000006ff */
[----:B------:R-:W-:-:S03]  /*76c0*/  @P0 VIADD R14, R14, 0x4 ;  /* 0x000000040e0e0836 */ /* 0x000fc60000000000 */
[----:B-1----:R-:W0:Y:S01]  /*76d0*/  @P0 LDC.64 R6, c[0x3][R10] ;  /* 0x00c000000a060b82 */ /* 0x002e220000000a00 */
[----:B------:R-:W-:-:S05]  /*76e0*/  @P0 IMAD.IADD R12, R1, 0x1, R10 ;  /* 0x00000001010c0824 */ /* 0x000fca00078e020a */
[----:B------:R-:W0:Y:S01]  /*76f0*/  @P0 LDL R13, [R12+0xc] ;  /* 0x00000c000c0d0983 */ /* 0x000e220000100800 */
        /* <DEDUP_REMOVED lines=12> */
.L_x_99:
        /* <DEDUP_REMOVED lines=13> */
[----:B------:R-:W-:Y:S01]  /*7890*/  IMAD.X R7, RZ, RZ, R19, P0 ;  /* 0x000000ffff077224 */ /* 0x000fe200000e0613 */
[----:B--2---:R-:W-:Y:S01]  /*78a0*/  MOV R4, UR4 ;  /* 0x0000000400047c02 */ /* 0x004fe20008000f00 */
[----:B0-----:R-:W-:-:S07]  /*78b0*/  IMAD.U32 R5, RZ, RZ, UR5 ;  /* 0x00000005ff057e24 */ /* 0x001fce000f8e00ff */
[----:B------:R-:W-:-:S07]  /*78c0*/  LEPC R20, `(.L_x_103) ;  /* 0x000000001014794e */ /* 0x000fce0000000000 */
[----:B-1---5:R-:W-:Y:S05]  /*78d0*/  CALL.ABS.NOINC R8 ;  /* 0x0000000008007343 */ /* 0x022fea0003c00000 */
.L_x_103:
[----:B-1----:R-:W0:Y:S01]  /*78e0*/  LDC.64 R4, c[0x0][0x388] ;  /* 0x0000e200ff047b82 */ /* 0x002e220000000a00 */
[----:B------:R-:W-:Y:S05]  /*78f0*/  WARPSYNC.ALL ;  /* 0x0000000000007948 */ /* 0x000fea0003800000 */
[----:B------:R-:W-:Y:S01]  /*7900*/  UMOV UR4, 0x400 ;  /* 0x0000040000047882 */ /* 0x000fe20000000000 */
[----:B------:R-:W-:Y:S01]  /*7910*/  ISETP.NE.AND P6, PT, R38, RZ, PT ;  /* 0x000000ff2600720c */ /* 0x000fe20003fc5270 */
[----:B------:R-:W1:Y:S01]  /*7920*/  S2UR UR5, SR_CgaCtaId ;  /* 0x00000000000579c3 */ /* 0x000e620000008800 */
[----:B------:R-:W-:Y:S07]  /*7930*/  BSSY.RECONVERGENT B0, `(.L_x_104) ;  /* 0x0000068000007945 */ /* 0x000fee0003800200 */
[----:B------:R-:W2:Y:S01]  /*7940*/  LDC R0, c[0x0][0x3ac] ;  /* 0x0000eb00ff007b82 */ /* 0x000ea20000000800 */
[----:B0-----:R-:W-:-:S05]  /*7950*/  IMAD.WIDE R4, R16, 0x4, R4 ;  /* 0x0000000410047825 */ /* 0x001fca00078e0204 */
[----:B------:R0:W-:Y:S01]  /*7960*/  STG.E desc[UR36][R4.64], R39 ;  /* 0x0000002704007986 */ /* 0x0001e2000c101924 */
[----:B-1----:R-:W-:Y:S01]  /*7970*/  ULEA UR4, UR5, UR4, 0x18 ;  /* 0x0000000405047291 */ /* 0x002fe2000f8ec0ff */
[----:B--2---:R-:W-:-:S05]  /*7980*/  IMAD R0, R0, UR38, R17 ;  /* 0x0000002600007c24 */ /* 0x004fca000f8e0211 */
        /* <DEDUP_REMOVED lines=8> */
.L_x_107:
[----:B0-----:R-:W-:-:S05]  /*7a10*/  IMAD R4, R3, 0x4, R1 ;  /* 0x0000000403047824 */ /* 0x001fca00078e0201 */
[----:B------:R-:W2:Y:S04]  /*7a20*/  LDL R5, [R4] ;  /* 0x0000000004057983 */ /* 0x000ea80000100800 */
[----:B------:R-:W3:Y:S04]  /*7a30*/  LDL R7, [R4+0x4] ;  /* 0x0000040004077983 */ /* 0x000ee80000100800 */
[----:B----4-:R-:W4:Y:S04]  /*7a40*/  LDL R9, [R4+0x8] ;  /* 0x0000080004097983 */ /* 0x010f280000100800 */
        /* <DEDUP_REMOVED lines=35> */
.L_x_106:
        /* <DEDUP_REMOVED lines=8> */
[----:B----4-:R-:W4:Y:S04]  /*7d00*/  LDL R9, [R4+0x8] ;  /* 0x0000080004097983 */ /* 0x010f280000100800 */
        /* <DEDUP_REMOVED lines=15> */
.L_x_108:
[----:B------:R-:W-:Y:S05]  /*7e00*/  @!P1 BRA `(.L_x_105) ;  /* 0x0000000000689947 */ /* 0x000fea0003800000 */
[----:B------:R-:W-:Y:S02]  /*7e10*/  ISETP.GE.U32.AND P0, PT, R30, 0x3, PT ;  /* 0x000000031e00780c */ /* 0x000fe40003f06070 */
[----:B------:R-:W-:-:S11]  /*7e20*/  ISETP.NE.AND P1, PT, R28, RZ, PT ;  /* 0x000000ff1c00720c */ /* 0x000fd60003f25270 */
[----:B------:R-:W-:Y:S05]  /*7e30*/  @!P0 BRA `(.L_x_109) ;  /* 0x00000000002c8947 */ /* 0x000fea0003800000 */
[----:B0-----:R-:W-:-:S05]  /*7e40*/  LEA R4, R3, R1, 0x2 ;  /* 0x0000000103047211 */ /* 0x001fca00078e10ff */
[----:B-1----:R-:W2:Y:S04]  /*7e50*/  LDL R5, [R4] ;  /* 0x0000000004057983 */ /* 0x002ea80000100800 */
[----:B------:R-:W3:Y:S04]  /*7e60*/  LDL R7, [R4+0x4] ;  /* 0x0000040004077983 */ /* 0x000ee80000100800 */
[----:B----4-:R-:W4:Y:S04]  /*7e70*/  LDL R9, [R4+0x8] ;  /* 0x0000080004097983 */ /* 0x010f280000100800 */
[----:B------:R-:W5:Y:S01]  /*7e80*/  LDL R11, [R4+0xc] ;  /* 0x00000c00040b7983 */ /* 0x000f620000100800 */
[----:B------:R-:W-:-:S02]  /*7e90*/  IMAD R6, R3, 0x4, R0 ;  /* 0x0000000403067824 */ /* 0x000fc400078e0200 */
[----:B------:R-:W-:-:S03]  /*7ea0*/  VIADD R3, R3, 0x4 ;  /* 0x0000000403037836 */ /* 0x000fc60000000000 */
[----:B--2---:R2:W-:Y:S04]  /*7eb0*/  STS [R6], R5 ;  /* 0x0000000506007388 */ /* 0x0045e80000000800 */
[----:B---3--:R2:W-:Y:S04]  /*7ec0*/  STS [R6+0x4], R7 ;  /* 0x0000040706007388 */ /* 0x0085e80000000800 */
[----:B----4-:R2:W-:Y:S04]  /*7ed0*/  STS [R6+0x8], R9 ;  /* 0x0000080906007388 */ /* 0x0105e80000000800 */
[----:B-----5:R2:W-:Y:S02]  /*7ee0*/  STS [R6+0xc], R11 ;  /* 0x00000c0b06007388 */ /* 0x0205e40000000800 */
.L_x_109:
        /* <DEDUP_REMOVED lines=9> */
[----:B------:R-:W5:Y:S04]  /*7f80*/  @P0 LDL R3, [R4+0x8] ;  /* 0x0000080004030983 */ /* 0x000f680000100800 */
[----:B--2---:R0:W-:Y:S04]  /*7f90*/  STS [R6+0x4], R0 ;  /* 0x0000040006007388 */ /* 0x0041e80000000800 */
[----:B-----5:R0:W-:Y:S02]  /*7fa0*/  @P0 STS [R6+0x8], R3 ;  /* 0x0000080306000388 */ /* 0x0201e40000000800 */
.L_x_105:
[----:B------:R-:W-:Y:S05]  /*7fb0*/  BSYNC.RECONVERGENT B0 ;  /* 0x0000000000007941 */ /* 0x000fea0003800200 */
.L_x_104:
[----:B------:R-:W5:Y:S01]  /*7fc0*/  LDCU UR4, c[0x0][0x3b0] ;  /* 0x00007600ff0477ac */ /* 0x000f620008000800 */
[----:B------:R-:W5:Y:S01]  /*7fd0*/  LDCU UR5, c[0x0][0x390] ;  /* 0x00007200ff0577ac */ /* 0x000f620008000800 */
[----:B------:R-:W-:Y:S02]  /*7fe0*/  UIADD3 UR38, UPT, UPT, UR38, 0x1, URZ ;  /* 0x0000000126267890 */ /* 0x000fe4000fffe0ff */
[----:B-----5:R-:W-:-:S04]  /*7ff0*/  UIADD3 UR4, UPT, UPT, UR5, UR4, URZ ;  /* 0x0000000405047290 */ /* 0x020fc8000fffe0ff */
[----:B------:R-:W-:Y:S01]  /*8000*/  UISETP.GE.AND UP0, UPT, UR38, UR4, UPT ;  /* 0x000000042600728c */ /* 0x000fe2000bf06270 */
[----:B------:R-:W-:Y:S08]  /*8010*/  BAR.SYNC.DEFER_BLOCKING 0x0 ;  /* 0x0000000000007b1d */ /* 0x000ff00000010000 */
[----:B------:R-:W-:Y:S05]  /*8020*/  BRA.U !UP0, `(.L_x_110) ;  /* 0xffffffe508547547 */ /* 0x000fea000b83ffff */
[----:B------:R-:W-:Y:S05]  /*8030*/  EXIT ;  /* 0x000000000000794d */ /* 0x000fea0003800000 */
.L_x_111:
[----:B------:R-:W-:-:S00]  /*8040*/  BRA `(.L_x_111) ;  /* 0xfffffffc00fc7947 */ /* 0x000fc0000383ffff */
[----:B------:R-:W-:-:S00]  /*8050*/  NOP ;  /* 0x0000000000007918 */ /* 0x000fc00000000000 */
        /* <DEDUP_REMOVED lines=10> */
.L_x_112:


//--------------------- .nv.global.init           --------------------------
	.section	.nv.global.init,"aw",@progbits
.nv.global.init:
	.type		$str,@object
	.size		$str,(.L_1 - $str)
$str:
        /*0000*/ 	.byte	0x63, 0x49, 0x44, 0x20, 0x3a, 0x20, 0x25, 0x64, 0x2c, 0x20, 0x74, 0x49, 0x44, 0x20, 0x3a, 0x20
        /*0010*/ 	.byte	0x25, 0x64, 0x2c, 0x20, 0x67, 0x49, 0x44, 0x20, 0x3a, 0x20, 0x25, 0x64, 0x0a, 0x00
.L_1:


//--------------------- .nv.shared._Z11conv_kernelPKfPfiiiiiiiii --------------------------
	.section	.nv.shared._Z11conv_kernelPKfPfiiiiiiiii,"aw",@nobits
	.sectionflags	@""
	.align	4
.nv.shared._Z11conv_kernelPKfPfiiiiiiiii:
	.zero		2384


//--------------------- .nv.shared.reserved.0     --------------------------
	.section	.nv.shared.reserved.0,"aw",@nobits
	.weak		__nv_reservedSMEM_offset_0_alias
	.size		__nv_reservedSMEM_offset_0_alias, 0, 64
	.other		__nv_reservedSMEM_offset_0_alias,@"STO_CUDA_RESERVED_SHARED STV_DEFAULT"
__nv_reservedSMEM_offset_0_alias:
	.zero		0
	.zero		64


//--------------------- .nv.constant0._Z11conv_kernelPKfPfiiiiiiiii --------------------------
	.section	.nv.constant0._Z11conv_kernelPKfPfiiiiiiiii,"a",@progbits
	.sectionflags	@""
	.align	4
.nv.constant0._Z11conv_kernelPKfPfiiiiiiiii:
	.zero		948


//--------------------- SYMBOLS --------------------------

	.type		.nv.reservedSmem.offset0,@object
	.size		.nv.reservedSmem.offset0,0x4
	.type		.nv.reservedSmem.cap,@object
	.size		.nv.reservedSmem.cap,0x4
	.type		vprintf,@function
